	.target	sm_90a

	.elftype	@"ET_EXEC"


//--------------------- .note.nv.tkinfo           --------------------------
	.section	.note.nv.tkinfo,"",@"SHT_NOTE"
	.sectionflags	@"SHF_NOTE_NV_TKINFO"
	.tkinfo
        /*0018*/ 	.word	0x00000002
        /*0030*/ 	.string	""
        /*0030*/ 	.string	"ptxas"
        /*0030*/ 	.string	"Cuda compilation tools, release 13.0, V13.0.88"
        /*0030*/ 	.string	"Build cuda_13.0.r13.0/compiler.36424714_0"
        /*0030*/ 	.string	"-arch sm_90a -m 64 "



//--------------------- .note.nv.cuinfo           --------------------------
	.section	.note.nv.cuinfo,"",@"SHT_NOTE"
	.sectionflags	@"SHF_NOTE_NV_CUINFO"
        /*0018*/ 	.short	0x0002
        /*001a*/ 	.short	0x005a
        /*001c*/ 	.short	0x0082
	.zero		2


//--------------------- .nv.info                  --------------------------
	.section	.nv.info,"",@"SHT_CUDA_INFO"
	.align	4


	//----- nvinfo : EIATTR_REGCOUNT
	.align		4
        /*0000*/ 	.byte	0x04, 0x2f
        /*0002*/ 	.short	(.L_15 - .L_14)
	.align		4
.L_14:
        /*0004*/ 	.word	index@(_ZN7cutlass13device_kernelINS_4gemm6kernel13GemmUniversalIN4cute5tupleIJiiiiEEENS1_10collective13CollectiveMmaINS1_34MainloopSm90TmaGmmaWarpSpecializedILi14ENS5_IJNS4_1CILi2EEESB_NSA_ILi1EEEEEENS1_35KernelTmaWarpSpecializedCooperativeEEENS5_IJNSA_ILi128EEESG_NSA_ILi64EEEEEEaNS5_IJlSC_lEEEaSJ_NS4_8TiledMMAINS4_8MMA_AtomIJNS4_4SM904GMMA27MMA_64x128x32_S32S8S8_SS_TNEEEENS4_6LayoutINS5_IJSB_SC_SC_EEENS5_IJSC_NSA_ILi0EEESS_EEEEENS5_IJNS4_10UnderscoreESV_SV_EEEEENS4_23SM90_TMA_LOAD_MULTICASTENS4_14ComposedLayoutINS4_7SwizzleILi2ELi4ELi3EEENS4_18smem_ptr_flag_bitsILi8EEENSQ_INS5_IJNSA_ILi8EEESH_EEENS5_IJSH_SC_EEEEEEEvNS4_8identityESY_S18_vS19_EENS_8epilogue10collective6detail29Sm90TmaWarpSpecializedAdapterINS1C_15DefaultEpilogueIaSJ_SJ_NS1B_6thread17LinearCombinationIaLi1EiiLNS1G_9ScaleType4KindE0ELNS_15FloatRoundStyleE2EaEENS1_15EpilogueDefaultEEEEEvvEEEEvNT_6ParamsE)
        /*0008*/ 	.word	0x000000a8


	//----- nvinfo : EIATTR_FRAME_SIZE
	.align		4
.L_15:
        /*000c*/ 	.byte	0x04, 0x11
        /*000e*/ 	.short	(.L_17 - .L_16)
	.align		4
.L_16:
        /*0010*/ 	.word	index@(_ZN7cutlass13device_kernelINS_4gemm6kernel13GemmUniversalIN4cute5tupleIJiiiiEEENS1_10collective13CollectiveMmaINS1_34MainloopSm90TmaGmmaWarpSpecializedILi14ENS5_IJNS4_1CILi2EEESB_NSA_ILi1EEEEEENS1_35KernelTmaWarpSpecializedCooperativeEEENS5_IJNSA_ILi128EEESG_NSA_ILi64EEEEEEaNS5_IJlSC_lEEEaSJ_NS4_8TiledMMAINS4_8MMA_AtomIJNS4_4SM904GMMA27MMA_64x128x32_S32S8S8_SS_TNEEEENS4_6LayoutINS5_IJSB_SC_SC_EEENS5_IJSC_NSA_ILi0EEESS_EEEEENS5_IJNS4_10UnderscoreESV_SV_EEEEENS4_23SM90_TMA_LOAD_MULTICASTENS4_14ComposedLayoutINS4_7SwizzleILi2ELi4ELi3EEENS4_18smem_ptr_flag_bitsILi8EEENSQ_INS5_IJNSA_ILi8EEESH_EEENS5_IJSH_SC_EEEEEEEvNS4_8identityESY_S18_vS19_EENS_8epilogue10collective6detail29Sm90TmaWarpSpecializedAdapterINS1C_15DefaultEpilogueIaSJ_SJ_NS1B_6thread17LinearCombinationIaLi1EiiLNS1G_9ScaleType4KindE0ELNS_15FloatRoundStyleE2EaEENS1_15EpilogueDefaultEEEEEvvEEEEvNT_6ParamsE)
        /*0014*/ 	.word	0x00000000


	//----- nvinfo : EIATTR_MIN_STACK_SIZE
	.align		4
.L_17:
        /*0018*/ 	.byte	0x04, 0x12
        /*001a*/ 	.short	(.L_19 - .L_18)
	.align		4
.L_18:
        /*001c*/ 	.word	index@(_ZN7cutlass13device_kernelINS_4gemm6kernel13GemmUniversalIN4cute5tupleIJiiiiEEENS1_10collective13CollectiveMmaINS1_34MainloopSm90TmaGmmaWarpSpecializedILi14ENS5_IJNS4_1CILi2EEESB_NSA_ILi1EEEEEENS1_35KernelTmaWarpSpecializedCooperativeEEENS5_IJNSA_ILi128EEESG_NSA_ILi64EEEEEEaNS5_IJlSC_lEEEaSJ_NS4_8TiledMMAINS4_8MMA_AtomIJNS4_4SM904GMMA27MMA_64x128x32_S32S8S8_SS_TNEEEENS4_6LayoutINS5_IJSB_SC_SC_EEENS5_IJSC_NSA_ILi0EEESS_EEEEENS5_IJNS4_10UnderscoreESV_SV_EEEEENS4_23SM90_TMA_LOAD_MULTICASTENS4_14ComposedLayoutINS4_7SwizzleILi2ELi4ELi3EEENS4_18smem_ptr_flag_bitsILi8EEENSQ_INS5_IJNSA_ILi8EEESH_EEENS5_IJSH_SC_EEEEEEEvNS4_8identityESY_S18_vS19_EENS_8epilogue10collective6detail29Sm90TmaWarpSpecializedAdapterINS1C_15DefaultEpilogueIaSJ_SJ_NS1B_6thread17LinearCombinationIaLi1EiiLNS1G_9ScaleType4KindE0ELNS_15FloatRoundStyleE2EaEENS1_15EpilogueDefaultEEEEEvvEEEEvNT_6ParamsE)
        /*0020*/ 	.word	0x00000000
.L_19:


//--------------------- .nv.compat                --------------------------
	.section	.nv.compat,"",@"SHT_CUDA_COMPAT_INFO"
	.align	4
        /*0000*/ 	.byte	0x02, 0x09, 0x01, 0x00, 0x02, 0x02, 0x04, 0x00, 0x02, 0x05, 0x05, 0x00, 0x03, 0x07, 0x01, 0x01
        /*0010*/ 	.byte	0x02, 0x03, 0x01, 0x00, 0x02, 0x06, 0x01, 0x00, 0x04, 0x0b, 0x08, 0x00, 0x00, 0x00, 0x00, 0x00
        /*0020*/ 	.byte	0x00, 0x00, 0x00, 0x00


//--------------------- .nv.info._ZN7cutlass13device_kernelINS_4gemm6kernel13GemmUniversalIN4cute5tupleIJiiiiEEENS1_10collective13CollectiveMmaINS1_34MainloopSm90TmaGmmaWarpSpecializedILi14ENS5_IJNS4_1CILi2EEESB_NSA_ILi1EEEEEENS1_35KernelTmaWarpSpecializedCooperativeEEENS5_IJNSA_ILi128EEESG_NSA_ILi64EEEEEEaNS5_IJlSC_lEEEaSJ_NS4_8TiledMMAINS4_8MMA_AtomIJNS4_4SM904GMMA27MMA_64x128x32_S32S8S8_SS_TNEEEENS4_6LayoutINS5_IJSB_SC_SC_EEENS5_IJSC_NSA_ILi0EEESS_EEEEENS5_IJNS4_10UnderscoreESV_SV_EEEEENS4_23SM90_TMA_LOAD_MULTICASTENS4_14ComposedLayoutINS4_7SwizzleILi2ELi4ELi3EEENS4_18smem_ptr_flag_bitsILi8EEENSQ_INS5_IJNSA_ILi8EEESH_EEENS5_IJSH_SC_EEEEEEEvNS4_8identityESY_S18_vS19_EENS_8epilogue10collective6detail29Sm90TmaWarpSpecializedAdapterINS1C_15DefaultEpilogueIaSJ_SJ_NS1B_6thread17LinearCombinationIaLi1EiiLNS1G_9ScaleType4KindE0ELNS_15FloatRoundStyleE2EaEENS1_15EpilogueDefaultEEEEEvvEEEEvNT_6ParamsE --------------------------
	.section	.nv.info._ZN7cutlass13device_kernelINS_4gemm6kernel13GemmUniversalIN4cute5tupleIJiiiiEEENS1_10collective13CollectiveMmaINS1_34MainloopSm90TmaGmmaWarpSpecializedILi14ENS5_IJNS4_1CILi2EEESB_NSA_ILi1EEEEEENS1_35KernelTmaWarpSpecializedCooperativeEEENS5_IJNSA_ILi128EEESG_NSA_ILi64EEEEEEaNS5_IJlSC_lEEEaSJ_NS4_8TiledMMAINS4_8MMA_AtomIJNS4_4SM904GMMA27MMA_64x128x32_S32S8S8_SS_TNEEEENS4_6LayoutINS5_IJSB_SC_SC_EEENS5_IJSC_NSA_ILi0EEESS_EEEEENS5_IJNS4_10UnderscoreESV_SV_EEEEENS4_23SM90_TMA_LOAD_MULTICASTENS4_14ComposedLayoutINS4_7SwizzleILi2ELi4ELi3EEENS4_18smem_ptr_flag_bitsILi8EEENSQ_INS5_IJNSA_ILi8EEESH_EEENS5_IJSH_SC_EEEEEEEvNS4_8identityESY_S18_vS19_EENS_8epilogue10collective6detail29Sm90TmaWarpSpecializedAdapterINS1C_15DefaultEpilogueIaSJ_SJ_NS1B_6thread17LinearCombinationIaLi1EiiLNS1G_9ScaleType4KindE0ELNS_15FloatRoundStyleE2EaEENS1_15EpilogueDefaultEEEEEvvEEEEvNT_6ParamsE,"",@"SHT_CUDA_INFO"
	.sectionflags	@""
	.align	4


	//----- nvinfo : EIATTR_CUDA_API_VERSION
	.align		4
        /*0000*/ 	.byte	0x04, 0x37
        /*0002*/ 	.short	(.L_21 - .L_20)
.L_20:
        /*0004*/ 	.word	0x00000082


	//----- nvinfo : EIATTR_KPARAM_INFO
	.align		4
.L_21:
        /*0008*/ 	.byte	0x04, 0x17
        /*000a*/ 	.short	(.L_23 - .L_22)
.L_22:
        /*000c*/ 	.word	0x00000000
        /*0010*/ 	.short	0x0000
        /*0012*/ 	.short	0x0070
        /*0014*/ 	.byte	0x00, 0xf0, 0x01, 0x10


	//----- nvinfo : EIATTR_SPARSE_MMA_MASK
	.align		4
.L_23:
        /*0018*/ 	.byte	0x03, 0x50
        /*001a*/ 	.short	0x0000


	//----- nvinfo : EIATTR_MAXREG_COUNT
	.align		4
        /*001c*/ 	.byte	0x03, 0x1b
        /*001e*/ 	.short	0x00a8


	//----- nvinfo : EIATTR_NUM_BARRIERS
	.align		4
        /*0020*/ 	.byte	0x02, 0x4c
        /*0022*/ 	.byte	0x01
	.zero		1


	//----- nvinfo : EIATTR_EXTERNS
	.align		4
        /*0024*/ 	.byte	0x04, 0x0f
        /*0026*/ 	.short	(.L_25 - .L_24)


	//   ....[0]....
	.align		4
.L_24:
        /*0028*/ 	.word	index@(__assertfail)


	//----- nvinfo : EIATTR_MERCURY_ISA_VERSION
	.align		4
.L_25:
        /*002c*/ 	.byte	0x03, 0x5f
        /*002e*/ 	.short	0x0101


	//----- nvinfo : EIATTR_INT_WARP_WIDE_INSTR_OFFSETS
	.align		4
        /*0030*/ 	.byte	0x04, 0x31
        /*0032*/ 	.short	(.L_27 - .L_26)


	//   ....[0]....
.L_26:
        /*0034*/ 	.word	0x000005f0


	//   ....[1]....
        /*0038*/ 	.word	0x00000620


	//   ....[2]....
        /*003c*/ 	.word	0x000007e0


	//----- nvinfo : EIATTR_COOP_GROUP_MASK_REGIDS
	.align		4
.L_27:
        /*0040*/ 	.byte	0x04, 0x29
        /*0042*/ 	.short	(.L_29 - .L_28)


	//   ....[0]....
.L_28:
        /*0044*/ 	.word	0xffffffff


	//   ....[1]....
        /*0048*/ 	.word	0xffffffff


	//   ....[2]....
        /*004c*/ 	.word	0xffffffff


	//   ....[3]....
        /*0050*/ 	.word	0xffffffff


	//   ....[4]....
        /*0054*/ 	.word	0xffffffff


	//   ....[5]....
        /*0058*/ 	.word	0xffffffff


	//----- nvinfo : EIATTR_COOP_GROUP_INSTR_OFFSETS
	.align		4
.L_29:
        /*005c*/ 	.byte	0x04, 0x28
        /*005e*/ 	.short	(.L_31 - .L_30)


	//   ....[0]....
.L_30:
        /*0060*/ 	.word	0x00000060


	//   ....[1]....
        /*0064*/ 	.word	0x00000070


	//   ....[2]....
        /*0068*/ 	.word	0x00000130


	//   ....[3]....
        /*006c*/ 	.word	0x00000440


	//   ....[4]....
        /*0070*/ 	.word	0x00000960


	//   ....[5]....
        /*0074*/ 	.word	0x00001390


	//----- nvinfo : EIATTR_REG_RECONFIG
	.align		4
.L_31:
        /*0078*/ 	.byte	0x01, 0x54
	.zero		2


	//----- nvinfo : EIATTR_SYSCALL_OFFSETS
	.align		4
        /*007c*/ 	.byte	0x04, 0x46
        /*007e*/ 	.short	(.L_33 - .L_32)


	//   ....[0]....
.L_32:
        /*0080*/ 	.word	0x00001550


	//----- nvinfo : EIATTR_MBARRIER_INSTR_OFFSETS
	.align		4
.L_33:
        /*0084*/ 	.byte	0x04, 0x39
        /*0086*/ 	.short	(.L_35 - .L_34)


	//   ....[0]....
.L_34:
        /*0088*/ 	.word	0x00000250
        /*008c*/ 	.word	0x000000ff
        /*0090*/ 	.word	0x00000000
        /*0094*/ 	.short	0x0100
        /*0096*/ 	.byte	0x08
	.zero		1


	//   ....[1]....
        /*0098*/ 	.word	0x00000260
        /*009c*/ 	.word	0x000000ff
        /*00a0*/ 	.word	0x00000070
        /*00a4*/ 	.short	0x0100
        /*00a6*/ 	.byte	0x08
	.zero		1


	//   ....[2]....
        /*00a8*/ 	.word	0x00000270
        /*00ac*/ 	.word	0x000000ff
        /*00b0*/ 	.word	0x00000008
        /*00b4*/ 	.short	0x0100
        /*00b6*/ 	.byte	0x08
	.zero		1


	//   ....[3]....
        /*00b8*/ 	.word	0x00000280
        /*00bc*/ 	.word	0x000000ff
        /*00c0*/ 	.word	0x00000078
        /*00c4*/ 	.short	0x0100
        /*00c6*/ 	.byte	0x08
	.zero		1


	//   ....[4]....
        /*00c8*/ 	.word	0x00000290
        /*00cc*/ 	.word	0x000000ff
        /*00d0*/ 	.word	0x00000010
        /*00d4*/ 	.short	0x0100
        /*00d6*/ 	.byte	0x08
	.zero		1


	//   ....[5]....
        /*00d8*/ 	.word	0x000002a0
        /*00dc*/ 	.word	0x000000ff
        /*00e0*/ 	.word	0x00000080
        /*00e4*/ 	.short	0x0100
        /*00e6*/ 	.byte	0x08
	.zero		1


	//   ....[6]....
        /*00e8*/ 	.word	0x000002b0
        /*00ec*/ 	.word	0x000000ff
        /*00f0*/ 	.word	0x00000018
        /*00f4*/ 	.short	0x0100
        /*00f6*/ 	.byte	0x08
	.zero		1


	//   ....[7]....
        /*00f8*/ 	.word	0x000002c0
        /*00fc*/ 	.word	0x000000ff
        /*0100*/ 	.word	0x00000088
        /*0104*/ 	.short	0x0100
        /*0106*/ 	.byte	0x08
	.zero		1


	//   ....[8]....
        /*0108*/ 	.word	0x000002d0
        /*010c*/ 	.word	0x000000ff
        /*0110*/ 	.word	0x00000020
        /*0114*/ 	.short	0x0100
        /*0116*/ 	.byte	0x08
	.zero		1


	//   ....[9]....
        /*0118*/ 	.word	0x000002e0
        /*011c*/ 	.word	0x000000ff
        /*0120*/ 	.word	0x00000090
        /*0124*/ 	.short	0x0100
        /*0126*/ 	.byte	0x08
	.zero		1


	//   ....[10]....
        /*0128*/ 	.word	0x000002f0
        /*012c*/ 	.word	0x000000ff
        /*0130*/ 	.word	0x00000028
        /*0134*/ 	.short	0x0100
        /*0136*/ 	.byte	0x08
	.zero		1


	//   ....[11]....
        /*0138*/ 	.word	0x00000300
        /*013c*/ 	.word	0x000000ff
        /*0140*/ 	.word	0x00000098
        /*0144*/ 	.short	0x0100
        /*0146*/ 	.byte	0x08
	.zero		1


	//   ....[12]....
        /*0148*/ 	.word	0x00000310
        /*014c*/ 	.word	0x000000ff
        /*0150*/ 	.word	0x00000030
        /*0154*/ 	.short	0x0100
        /*0156*/ 	.byte	0x08
	.zero		1


	//   ....[13]....
        /*0158*/ 	.word	0x00000320
        /*015c*/ 	.word	0x000000ff
        /*0160*/ 	.word	0x000000a0
        /*0164*/ 	.short	0x0100
        /*0166*/ 	.byte	0x08
	.zero		1


	//   ....[14]....
        /*0168*/ 	.word	0x00000330
        /*016c*/ 	.word	0x000000ff
        /*0170*/ 	.word	0x00000038
        /*0174*/ 	.short	0x0100
        /*0176*/ 	.byte	0x08
	.zero		1


	//   ....[15]....
        /*0178*/ 	.word	0x00000340
        /*017c*/ 	.word	0x000000ff
        /*0180*/ 	.word	0x000000a8
        /*0184*/ 	.short	0x0100
        /*0186*/ 	.byte	0x08
	.zero		1


	//   ....[16]....
        /*0188*/ 	.word	0x00000350
        /*018c*/ 	.word	0x000000ff
        /*0190*/ 	.word	0x00000040
        /*0194*/ 	.short	0x0100
        /*0196*/ 	.byte	0x08
	.zero		1


	//   ....[17]....
        /*0198*/ 	.word	0x00000360
        /*019c*/ 	.word	0x000000ff
        /*01a0*/ 	.word	0x000000b0
        /*01a4*/ 	.short	0x0100
        /*01a6*/ 	.byte	0x08
	.zero		1


	//   ....[18]....
        /*01a8*/ 	.word	0x00000370
        /*01ac*/ 	.word	0x000000ff
        /*01b0*/ 	.word	0x00000048
        /*01b4*/ 	.short	0x0100
        /*01b6*/ 	.byte	0x08
	.zero		1


	//   ....[19]....
        /*01b8*/ 	.word	0x00000380
        /*01bc*/ 	.word	0x000000ff
        /*01c0*/ 	.word	0x000000b8
        /*01c4*/ 	.short	0x0100
        /*01c6*/ 	.byte	0x08
	.zero		1


	//   ....[20]....
        /*01c8*/ 	.word	0x00000390
        /*01cc*/ 	.word	0x000000ff
        /*01d0*/ 	.word	0x00000050
        /*01d4*/ 	.short	0x0100
        /*01d6*/ 	.byte	0x08
	.zero		1


	//   ....[21]....
        /*01d8*/ 	.word	0x000003a0
        /*01dc*/ 	.word	0x000000ff
        /*01e0*/ 	.word	0x000000c0
        /*01e4*/ 	.short	0x0100
        /*01e6*/ 	.byte	0x08
	.zero		1


	//   ....[22]....
        /*01e8*/ 	.word	0x000003b0
        /*01ec*/ 	.word	0x000000ff
        /*01f0*/ 	.word	0x00000058
        /*01f4*/ 	.short	0x0100
        /*01f6*/ 	.byte	0x08
	.zero		1


	//   ....[23]....
        /*01f8*/ 	.word	0x000003c0
        /*01fc*/ 	.word	0x000000ff
        /*0200*/ 	.word	0x000000c8
        /*0204*/ 	.short	0x0100
        /*0206*/ 	.byte	0x08
	.zero		1


	//   ....[24]....
        /*0208*/ 	.word	0x000003d0
        /*020c*/ 	.word	0x000000ff
        /*0210*/ 	.word	0x00000060
        /*0214*/ 	.short	0x0100
        /*0216*/ 	.byte	0x08
	.zero		1


	//   ....[25]....
        /*0218*/ 	.word	0x000003e0
        /*021c*/ 	.word	0x000000ff
        /*0220*/ 	.word	0x000000d0
        /*0224*/ 	.short	0x0100
        /*0226*/ 	.byte	0x08
	.zero		1


	//   ....[26]....
        /*0228*/ 	.word	0x000003f0
        /*022c*/ 	.word	0x000000ff
        /*0230*/ 	.word	0x00000068
        /*0234*/ 	.short	0x0100
        /*0236*/ 	.byte	0x08
	.zero		1


	//   ....[27]....
        /*0238*/ 	.word	0x00000400
        /*023c*/ 	.word	0x000000ff
        /*0240*/ 	.word	0x000000d8
        /*0244*/ 	.short	0x0100
        /*0246*/ 	.byte	0x08
	.zero		1


	//   ....[28]....
        /*0248*/ 	.word	0x00000860
        /*024c*/ 	.word	0x000000ff
        /*0250*/ 	.word	0x000000f0
        /*0254*/ 	.short	0x0100
        /*0256*/ 	.byte	0x06
	.zero		1


	//   ....[29]....
        /*0258*/ 	.word	0x000008f0
        /*025c*/ 	.word	0x000000ff
        /*0260*/ 	.word	0x000000f8
        /*0264*/ 	.short	0x0100
        /*0266*/ 	.byte	0x06
	.zero		1


	//   ....[30]....
        /*0268*/ 	.word	0x00001620
        /*026c*/ 	.word	0x00000003
        /*0270*/ 	.word	0x00000000
        /*0274*/ 	.short	0x010a
        /*0276*/ 	.byte	0x3f
	.zero		1


	//   ....[31]....
        /*0278*/ 	.word	0x00001660
        /*027c*/ 	.word	0x00000003
        /*0280*/ 	.word	0x00000000
        /*0284*/ 	.short	0x010a
        /*0286*/ 	.byte	0x3f
	.zero		1


	//   ....[32]....
        /*0288*/ 	.word	0x00001930
        /*028c*/ 	.word	0x00000005
        /*0290*/ 	.word	0x00000000
        /*0294*/ 	.short	0x010a
        /*0296*/ 	.byte	0x3f
	.zero		1


	//   ....[33]....
        /*0298*/ 	.word	0x00001970
        /*029c*/ 	.word	0x00000005
        /*02a0*/ 	.word	0x00000000
        /*02a4*/ 	.short	0x010a
        /*02a6*/ 	.byte	0x3f
	.zero		1


	//   ....[34]....
        /*02a8*/ 	.word	0x00001ad0
        /*02ac*/ 	.word	0x00000005
        /*02b0*/ 	.word	0x00000000
        /*02b4*/ 	.short	0x0101
        /*02b6*/ 	.byte	0x3f
	.zero		1


	//   ....[35]....
        /*02b8*/ 	.word	0x00001d00
        /*02bc*/ 	.word	0x00000003
        /*02c0*/ 	.word	0x00000000
        /*02c4*/ 	.short	0x0101
        /*02c6*/ 	.byte	0x3f
	.zero		1


	//   ....[36]....
        /*02c8*/ 	.word	0x00006300
        /*02cc*/ 	.word	0x0000000e
        /*02d0*/ 	.word	0x00000070
        /*02d4*/ 	.short	0x010a
        /*02d6*/ 	.byte	0x3f
	.zero		1


	//   ....[37]....
        /*02d8*/ 	.word	0x00006690
        /*02dc*/ 	.word	0x00000006
        /*02e0*/ 	.word	0x000000f8
        /*02e4*/ 	.short	0x0101
        /*02e6*/ 	.byte	0x3f
	.zero		1


	//   ....[38]....
        /*02e8*/ 	.word	0x00006dc0
        /*02ec*/ 	.word	0x00000007
        /*02f0*/ 	.word	0x00000000
        /*02f4*/ 	.short	0x010a
        /*02f6*/ 	.byte	0x3f
	.zero		1


	//   ....[39]....
        /*02f8*/ 	.word	0x00006e40
        /*02fc*/ 	.word	0x00000009
        /*0300*/ 	.word	0x00000000
        /*0304*/ 	.short	0x010a
        /*0306*/ 	.byte	0x3f
	.zero		1


	//   ....[40]....
        /*0308*/ 	.word	0x00006ed0
        /*030c*/ 	.word	0x00000006
        /*0310*/ 	.word	0x00000000
        /*0314*/ 	.short	0x010a
        /*0316*/ 	.byte	0x3f
	.zero		1


	//   ....[41]....
        /*0318*/ 	.word	0x00006f60
        /*031c*/ 	.word	0x00000009
        /*0320*/ 	.word	0x00000000
        /*0324*/ 	.short	0x010a
        /*0326*/ 	.byte	0x3f
	.zero		1


	//   ....[42]....
        /*0328*/ 	.word	0x00006ff0
        /*032c*/ 	.word	0x00000006
        /*0330*/ 	.word	0x00000000
        /*0334*/ 	.short	0x010a
        /*0336*/ 	.byte	0x3f
	.zero		1


	//   ....[43]....
        /*0338*/ 	.word	0x00007080
        /*033c*/ 	.word	0x00000009
        /*0340*/ 	.word	0x00000000
        /*0344*/ 	.short	0x010a
        /*0346*/ 	.byte	0x3f
	.zero		1


	//   ....[44]....
        /*0348*/ 	.word	0x00007110
        /*034c*/ 	.word	0x00000006
        /*0350*/ 	.word	0x00000000
        /*0354*/ 	.short	0x010a
        /*0356*/ 	.byte	0x3f
	.zero		1


	//   ....[45]....
        /*0358*/ 	.word	0x000071a0
        /*035c*/ 	.word	0x00000009
        /*0360*/ 	.word	0x00000000
        /*0364*/ 	.short	0x010a
        /*0366*/ 	.byte	0x3f
	.zero		1


	//   ....[46]....
        /*0368*/ 	.word	0x00007230
        /*036c*/ 	.word	0x00000006
        /*0370*/ 	.word	0x00000000
        /*0374*/ 	.short	0x010a
        /*0376*/ 	.byte	0x3f
	.zero		1


	//   ....[47]....
        /*0378*/ 	.word	0x000072c0
        /*037c*/ 	.word	0x00000009
        /*0380*/ 	.word	0x00000000
        /*0384*/ 	.short	0x010a
        /*0386*/ 	.byte	0x3f
	.zero		1


	//   ....[48]....
        /*0388*/ 	.word	0x00007350
        /*038c*/ 	.word	0x00000006
        /*0390*/ 	.word	0x00000000
        /*0394*/ 	.short	0x010a
        /*0396*/ 	.byte	0x3f
	.zero		1


	//   ....[49]....
        /*0398*/ 	.word	0x000073e0
        /*039c*/ 	.word	0x00000009
        /*03a0*/ 	.word	0x00000000
        /*03a4*/ 	.short	0x010a
        /*03a6*/ 	.byte	0x3f
	.zero		1


	//   ....[50]....
        /*03a8*/ 	.word	0x00007470
        /*03ac*/ 	.word	0x00000006
        /*03b0*/ 	.word	0x00000000
        /*03b4*/ 	.short	0x010a
        /*03b6*/ 	.byte	0x3f
	.zero		1


	//   ....[51]....
        /*03b8*/ 	.word	0x00007500
        /*03bc*/ 	.word	0x00000003
        /*03c0*/ 	.word	0x00000000
        /*03c4*/ 	.short	0x010a
        /*03c6*/ 	.byte	0x3f
	.zero		1


	//   ....[52]....
        /*03c8*/ 	.word	0x00007560
        /*03cc*/ 	.word	0x00000003
        /*03d0*/ 	.word	0x00000000
        /*03d4*/ 	.short	0x010a
        /*03d6*/ 	.byte	0x3f
	.zero		1


	//   ....[53]....
        /*03d8*/ 	.word	0x000075b0
        /*03dc*/ 	.word	0x00000005
        /*03e0*/ 	.word	0x00000000
        /*03e4*/ 	.short	0x010a
        /*03e6*/ 	.byte	0x3f
	.zero		1


	//   ....[54]....
        /*03e8*/ 	.word	0x00007680
        /*03ec*/ 	.word	0x0000000e
        /*03f0*/ 	.word	0x00000070
        /*03f4*/ 	.short	0x010a
        /*03f6*/ 	.byte	0x3f
	.zero		1


	//   ....[55]....
        /*03f8*/ 	.word	0x00007750
        /*03fc*/ 	.word	0x00000007
        /*0400*/ 	.word	0x00000000
        /*0404*/ 	.short	0x010a
        /*0406*/ 	.byte	0x3f
	.zero		1


	//   ....[56]....
        /*0408*/ 	.word	0x000077a0
        /*040c*/ 	.word	0x00000009
        /*0410*/ 	.word	0x00000000
        /*0414*/ 	.short	0x010a
        /*0416*/ 	.byte	0x3f
	.zero		1


	//   ....[57]....
        /*0418*/ 	.word	0x000077f0
        /*041c*/ 	.word	0x00000006
        /*0420*/ 	.word	0x00000000
        /*0424*/ 	.short	0x010a
        /*0426*/ 	.byte	0x3f
	.zero		1


	//   ....[58]....
        /*0428*/ 	.word	0x00007840
        /*042c*/ 	.word	0x00000009
        /*0430*/ 	.word	0x00000000
        /*0434*/ 	.short	0x010a
        /*0436*/ 	.byte	0x3f
	.zero		1


	//   ....[59]....
        /*0438*/ 	.word	0x00007890
        /*043c*/ 	.word	0x00000006
        /*0440*/ 	.word	0x00000000
        /*0444*/ 	.short	0x010a
        /*0446*/ 	.byte	0x3f
	.zero		1


	//   ....[60]....
        /*0448*/ 	.word	0x000078e0
        /*044c*/ 	.word	0x00000009
        /*0450*/ 	.word	0x00000000
        /*0454*/ 	.short	0x010a
        /*0456*/ 	.byte	0x3f
	.zero		1


	//   ....[61]....
        /*0458*/ 	.word	0x00007930
        /*045c*/ 	.word	0x00000006
        /*0460*/ 	.word	0x00000000
        /*0464*/ 	.short	0x010a
        /*0466*/ 	.byte	0x3f
	.zero		1


	//   ....[62]....
        /*0468*/ 	.word	0x00007980
        /*046c*/ 	.word	0x00000009
        /*0470*/ 	.word	0x00000000
        /*0474*/ 	.short	0x010a
        /*0476*/ 	.byte	0x3f
	.zero		1


	//   ....[63]....
        /*0478*/ 	.word	0x000079d0
        /*047c*/ 	.word	0x00000006
        /*0480*/ 	.word	0x00000000
        /*0484*/ 	.short	0x010a
        /*0486*/ 	.byte	0x3f
	.zero		1


	//   ....[64]....
        /*0488*/ 	.word	0x00007a20
        /*048c*/ 	.word	0x00000009
        /*0490*/ 	.word	0x00000000
        /*0494*/ 	.short	0x010a
        /*0496*/ 	.byte	0x3f
	.zero		1


	//   ....[65]....
        /*0498*/ 	.word	0x00007a70
        /*049c*/ 	.word	0x00000006
        /*04a0*/ 	.word	0x00000000
        /*04a4*/ 	.short	0x010a
        /*04a6*/ 	.byte	0x3f
	.zero		1


	//   ....[66]....
        /*04a8*/ 	.word	0x00007ac0
        /*04ac*/ 	.word	0x00000009
        /*04b0*/ 	.word	0x00000000
        /*04b4*/ 	.short	0x010a
        /*04b6*/ 	.byte	0x3f
	.zero		1


	//   ....[67]....
        /*04b8*/ 	.word	0x00007b10
        /*04bc*/ 	.word	0x00000006
        /*04c0*/ 	.word	0x00000000
        /*04c4*/ 	.short	0x010a
        /*04c6*/ 	.byte	0x3f
	.zero		1


	//----- nvinfo : EIATTR_NUM_MBARRIERS
	.align		4
.L_35:
        /*04c8*/ 	.byte	0x03, 0x38
        /*04ca*/ 	.short	0x001e


	//----- nvinfo : EIATTR_EXIT_INSTR_OFFSETS
	.align		4
        /*04cc*/ 	.byte	0x04, 0x1c
        /*04ce*/ 	.short	(.L_37 - .L_36)


	//   ....[0]....
.L_36:
        /*04d0*/ 	.word	0x00000ac0


	//   ....[1]....
        /*04d4*/ 	.word	0x000012d0


	//   ....[2]....
        /*04d8*/ 	.word	0x00005920


	//   ....[3]....
        /*04dc*/ 	.word	0x00005e80


	//   ....[4]....
        /*04e0*/ 	.word	0x00007550


	//----- nvinfo : EIATTR_MAX_THREADS
	.align		4
.L_37:
        /*04e4*/ 	.byte	0x04, 0x05
        /*04e6*/ 	.short	(.L_39 - .L_38)
.L_38:
        /*04e8*/ 	.word	0x00000180
        /*04ec*/ 	.word	0x00000001
        /*04f0*/ 	.word	0x00000001


	//----- nvinfo : EIATTR_CRS_STACK_SIZE
	.align		4
.L_39:
        /*04f4*/ 	.byte	0x04, 0x1e
        /*04f6*/ 	.short	(.L_41 - .L_40)
.L_40:
        /*04f8*/ 	.word	0x00000000


	//----- nvinfo : EIATTR_CBANK_PARAM_SIZE
	.align		4
.L_41:
        /*04fc*/ 	.byte	0x03, 0x19
        /*04fe*/ 	.short	0x0470


	//----- nvinfo : EIATTR_PARAM_CBANK
	.align		4
        /*0500*/ 	.byte	0x04, 0x0a
        /*0502*/ 	.short	(.L_43 - .L_42)
	.align		4
.L_42:
        /*0504*/ 	.word	index@(.nv.constant0._ZN7cutlass13device_kernelINS_4gemm6kernel13GemmUniversalIN4cute5tupleIJiiiiEEENS1_10collective13CollectiveMmaINS1_34MainloopSm90TmaGmmaWarpSpecializedILi14ENS5_IJNS4_1CILi2EEESB_NSA_ILi1EEEEEENS1_35KernelTmaWarpSpecializedCooperativeEEENS5_IJNSA_ILi128EEESG_NSA_ILi64EEEEEEaNS5_IJlSC_lEEEaSJ_NS4_8TiledMMAINS4_8MMA_AtomIJNS4_4SM904GMMA27MMA_64x128x32_S32S8S8_SS_TNEEEENS4_6LayoutINS5_IJSB_SC_SC_EEENS5_IJSC_NSA_ILi0EEESS_EEEEENS5_IJNS4_10UnderscoreESV_SV_EEEEENS4_23SM90_TMA_LOAD_MULTICASTENS4_14ComposedLayoutINS4_7SwizzleILi2ELi4ELi3EEENS4_18smem_ptr_flag_bitsILi8EEENSQ_INS5_IJNSA_ILi8EEESH_EEENS5_IJSH_SC_EEEEEEEvNS4_8identityESY_S18_vS19_EENS_8epilogue10collective6detail29Sm90TmaWarpSpecializedAdapterINS1C_15DefaultEpilogueIaSJ_SJ_NS1B_6thread17LinearCombinationIaLi1EiiLNS1G_9ScaleType4KindE0ELNS_15FloatRoundStyleE2EaEENS1_15EpilogueDefaultEEEEEvvEEEEvNT_6ParamsE)
        /*0508*/ 	.short	0x0210
        /*050a*/ 	.short	0x0470


	//----- nvinfo : EIATTR_SW_WAR
	.align		4
.L_43:
        /*050c*/ 	.byte	0x04, 0x36
        /*050e*/ 	.short	(.L_45 - .L_44)
.L_44:
        /*0510*/ 	.word	0x00000008
.L_45:


//--------------------- .nv.callgraph             --------------------------
	.section	.nv.callgraph,"",@"SHT_CUDA_CALLGRAPH"
	.align	4
	.sectionentsize	8
	.align		4
        /*0000*/ 	.word	0x00000000
	.align		4
        /*0004*/ 	.word	0xffffffff
	.align		4
        /*0008*/ 	.word	index@(_ZN7cutlass13device_kernelINS_4gemm6kernel13GemmUniversalIN4cute5tupleIJiiiiEEENS1_10collective13CollectiveMmaINS1_34MainloopSm90TmaGmmaWarpSpecializedILi14ENS5_IJNS4_1CILi2EEESB_NSA_ILi1EEEEEENS1_35KernelTmaWarpSpecializedCooperativeEEENS5_IJNSA_ILi128EEESG_NSA_ILi64EEEEEEaNS5_IJlSC_lEEEaSJ_NS4_8TiledMMAINS4_8MMA_AtomIJNS4_4SM904GMMA27MMA_64x128x32_S32S8S8_SS_TNEEEENS4_6LayoutINS5_IJSB_SC_SC_EEENS5_IJSC_NSA_ILi0EEESS_EEEEENS5_IJNS4_10UnderscoreESV_SV_EEEEENS4_23SM90_TMA_LOAD_MULTICASTENS4_14ComposedLayoutINS4_7SwizzleILi2ELi4ELi3EEENS4_18smem_ptr_flag_bitsILi8EEENSQ_INS5_IJNSA_ILi8EEESH_EEENS5_IJSH_SC_EEEEEEEvNS4_8identityESY_S18_vS19_EENS_8epilogue10collective6detail29Sm90TmaWarpSpecializedAdapterINS1C_15DefaultEpilogueIaSJ_SJ_NS1B_6thread17LinearCombinationIaLi1EiiLNS1G_9ScaleType4KindE0ELNS_15FloatRoundStyleE2EaEENS1_15EpilogueDefaultEEEEEvvEEEEvNT_6ParamsE)
	.align		4
        /*000c*/ 	.word	index@(__assertfail)
	.align		4
        /*0010*/ 	.word	0x00000000
	.align		4
        /*0014*/ 	.word	0xfffffffe
	.align		4
        /*0018*/ 	.word	0x00000000
	.align		4
        /*001c*/ 	.word	0xfffffffd
	.align		4
        /*0020*/ 	.word	0x00000000
	.align		4
        /*0024*/ 	.word	0xfffffffc


//--------------------- .nv.constant4             --------------------------
	.section	.nv.constant4,"a",@progbits
	.align	8
	.align		8
.nv.constant4:
        /*0000*/ 	.dword	__assertfail
	.align		8
        /*0008*/ 	.dword	__unnamed_1
	.align		8
        /*0010*/ 	.dword	_ZN39_INTERNAL_f73b266b_4_k_cu_13ae731e_51484cuda3std3__45__cpo5beginE
	.align		8
        /*0018*/ 	.dword	_ZN39_INTERNAL_f73b266b_4_k_cu_13ae731e_51484cuda3std3__45__cpo3endE
	.align		8
        /*0020*/ 	.dword	_ZN39_INTERNAL_f73b266b_4_k_cu_13ae731e_51484cuda3std3__45__cpo6cbeginE
	.align		8
        /*0028*/ 	.dword	_ZN39_INTERNAL_f73b266b_4_k_cu_13ae731e_51484cuda3std3__45__cpo4cendE
	.align		8
        /*0030*/ 	.dword	_ZN39_INTERNAL_f73b266b_4_k_cu_13ae731e_51484cuda3std3__441_GLOBAL__N__f73b266b_4_k_cu_13ae731e_51486ignoreE
	.align		8
        /*0038*/ 	.dword	_ZN39_INTERNAL_f73b266b_4_k_cu_13ae731e_51484cuda3std3__419piecewise_constructE
	.align		8
        /*0040*/ 	.dword	_ZN39_INTERNAL_f73b266b_4_k_cu_13ae731e_51484cuda3std3__48in_placeE
	.align		8
        /*0048*/ 	.dword	_ZN39_INTERNAL_f73b266b_4_k_cu_13ae731e_51484cuda3std6ranges3__45__cpo4swapE
	.align		8
        /*0050*/ 	.dword	_ZN39_INTERNAL_f73b266b_4_k_cu_13ae731e_51484cuda3std6ranges3__45__cpo9iter_moveE
	.align		8
        /*0058*/ 	.dword	_ZN39_INTERNAL_f73b266b_4_k_cu_13ae731e_51484cute7productE
	.align		8
        /*0060*/ 	.dword	_ZN39_INTERNAL_f73b266b_4_k_cu_13ae731e_51484cute1_E
	.align		8
        /*0068*/ 	.dword	$str$22
	.align		8
        /*0070*/ 	.dword	$str$23


//--------------------- .text._ZN7cutlass13device_kernelINS_4gemm6kernel13GemmUniversalIN4cute5tupleIJiiiiEEENS1_10collective13CollectiveMmaINS1_34MainloopSm90TmaGmmaWarpSpecializedILi14ENS5_IJNS4_1CILi2EEESB_NSA_ILi1EEEEEENS1_35KernelTmaWarpSpecializedCooperativeEEENS5_IJNSA_ILi128EEESG_NSA_ILi64EEEEEEaNS5_IJlSC_lEEEaSJ_NS4_8TiledMMAINS4_8MMA_AtomIJNS4_4SM904GMMA27MMA_64x128x32_S32S8S8_SS_TNEEEENS4_6LayoutINS5_IJSB_SC_SC_EEENS5_IJSC_NSA_ILi0EEESS_EEEEENS5_IJNS4_10UnderscoreESV_SV_EEEEENS4_23SM90_TMA_LOAD_MULTICASTENS4_14ComposedLayoutINS4_7SwizzleILi2ELi4ELi3EEENS4_18smem_ptr_flag_bitsILi8EEENSQ_INS5_IJNSA_ILi8EEESH_EEENS5_IJSH_SC_EEEEEEEvNS4_8identityESY_S18_vS19_EENS_8epilogue10collective6detail29Sm90TmaWarpSpecializedAdapterINS1C_15DefaultEpilogueIaSJ_SJ_NS1B_6thread17LinearCombinationIaLi1EiiLNS1G_9ScaleType4KindE0ELNS_15FloatRoundStyleE2EaEENS1_15EpilogueDefaultEEEEEvvEEEEvNT_6ParamsE --------------------------
	.section	.text._ZN7cutlass13device_kernelINS_4gemm6kernel13GemmUniversalIN4cute5tupleIJiiiiEEENS1_10collective13CollectiveMmaINS1_34MainloopSm90TmaGmmaWarpSpecializedILi14ENS5_IJNS4_1CILi2EEESB_NSA_ILi1EEEEEENS1_35KernelTmaWarpSpecializedCooperativeEEENS5_IJNSA_ILi128EEESG_NSA_ILi64EEEEEEaNS5_IJlSC_lEEEaSJ_NS4_8TiledMMAINS4_8MMA_AtomIJNS4_4SM904GMMA27MMA_64x128x32_S32S8S8_SS_TNEEEENS4_6LayoutINS5_IJSB_SC_SC_EEENS5_IJSC_NSA_ILi0EEESS_EEEEENS5_IJNS4_10UnderscoreESV_SV_EEEEENS4_23SM90_TMA_LOAD_MULTICASTENS4_14ComposedLayoutINS4_7SwizzleILi2ELi4ELi3EEENS4_18smem_ptr_flag_bitsILi8EEENSQ_INS5_IJNSA_ILi8EEESH_EEENS5_IJSH_SC_EEEEEEEvNS4_8identityESY_S18_vS19_EENS_8epilogue10collective6detail29Sm90TmaWarpSpecializedAdapterINS1C_15DefaultEpilogueIaSJ_SJ_NS1B_6thread17LinearCombinationIaLi1EiiLNS1G_9ScaleType4KindE0ELNS_15FloatRoundStyleE2EaEENS1_15EpilogueDefaultEEEEEvvEEEEvNT_6ParamsE,"ax",@progbits
	.align	128
.text._ZN7cutlass13device_kernelINS_4gemm6kernel13GemmUniversalIN4cute5tupleIJiiiiEEENS1_10collective13CollectiveMmaINS1_34MainloopSm90TmaGmmaWarpSpecializedILi14ENS5_IJNS4_1CILi2EEESB_NSA_ILi1EEEEEENS1_35KernelTmaWarpSpecializedCooperativeEEENS5_IJNSA_ILi128EEESG_NSA_ILi64EEEEEEaNS5_IJlSC_lEEEaSJ_NS4_8TiledMMAINS4_8MMA_AtomIJNS4_4SM904GMMA27MMA_64x128x32_S32S8S8_SS_TNEEEENS4_6LayoutINS5_IJSB_SC_SC_EEENS5_IJSC_NSA_ILi0EEESS_EEEEENS5_IJNS4_10UnderscoreESV_SV_EEEEENS4_23SM90_TMA_LOAD_MULTICASTENS4_14ComposedLayoutINS4_7SwizzleILi2ELi4ELi3EEENS4_18smem_ptr_flag_bitsILi8EEENSQ_INS5_IJNSA_ILi8EEESH_EEENS5_IJSH_SC_EEEEEEEvNS4_8identityESY_S18_vS19_EENS_8epilogue10collective6detail29Sm90TmaWarpSpecializedAdapterINS1C_15DefaultEpilogueIaSJ_SJ_NS1B_6thread17LinearCombinationIaLi1EiiLNS1G_9ScaleType4KindE0ELNS_15FloatRoundStyleE2EaEENS1_15EpilogueDefaultEEEEEvvEEEEvNT_6ParamsE:
        .type           _ZN7cutlass13device_kernelINS_4gemm6kernel13GemmUniversalIN4cute5tupleIJiiiiEEENS1_10collective13CollectiveMmaINS1_34MainloopSm90TmaGmmaWarpSpecializedILi14ENS5_IJNS4_1CILi2EEESB_NSA_ILi1EEEEEENS1_35KernelTmaWarpSpecializedCooperativeEEENS5_IJNSA_ILi128EEESG_NSA_ILi64EEEEEEaNS5_IJlSC_lEEEaSJ_NS4_8TiledMMAINS4_8MMA_AtomIJNS4_4SM904GMMA27MMA_64x128x32_S32S8S8_SS_TNEEEENS4_6LayoutINS5_IJSB_SC_SC_EEENS5_IJSC_NSA_ILi0EEESS_EEEEENS5_IJNS4_10UnderscoreESV_SV_EEEEENS4_23SM90_TMA_LOAD_MULTICASTENS4_14ComposedLayoutINS4_7SwizzleILi2ELi4ELi3EEENS4_18smem_ptr_flag_bitsILi8EEENSQ_INS5_IJNSA_ILi8EEESH_EEENS5_IJSH_SC_EEEEEEEvNS4_8identityESY_S18_vS19_EENS_8epilogue10collective6detail29Sm90TmaWarpSpecializedAdapterINS1C_15DefaultEpilogueIaSJ_SJ_NS1B_6thread17LinearCombinationIaLi1EiiLNS1G_9ScaleType4KindE0ELNS_15FloatRoundStyleE2EaEENS1_15EpilogueDefaultEEEEEvvEEEEvNT_6ParamsE,@function
        .size           _ZN7cutlass13device_kernelINS_4gemm6kernel13GemmUniversalIN4cute5tupleIJiiiiEEENS1_10collective13CollectiveMmaINS1_34MainloopSm90TmaGmmaWarpSpecializedILi14ENS5_IJNS4_1CILi2EEESB_NSA_ILi1EEEEEENS1_35KernelTmaWarpSpecializedCooperativeEEENS5_IJNSA_ILi128EEESG_NSA_ILi64EEEEEEaNS5_IJlSC_lEEEaSJ_NS4_8TiledMMAINS4_8MMA_AtomIJNS4_4SM904GMMA27MMA_64x128x32_S32S8S8_SS_TNEEEENS4_6LayoutINS5_IJSB_SC_SC_EEENS5_IJSC_NSA_ILi0EEESS_EEEEENS5_IJNS4_10UnderscoreESV_SV_EEEEENS4_23SM90_TMA_LOAD_MULTICASTENS4_14ComposedLayoutINS4_7SwizzleILi2ELi4ELi3EEENS4_18smem_ptr_flag_bitsILi8EEENSQ_INS5_IJNSA_ILi8EEESH_EEENS5_IJSH_SC_EEEEEEEvNS4_8identityESY_S18_vS19_EENS_8epilogue10collective6detail29Sm90TmaWarpSpecializedAdapterINS1C_15DefaultEpilogueIaSJ_SJ_NS1B_6thread17LinearCombinationIaLi1EiiLNS1G_9ScaleType4KindE0ELNS_15FloatRoundStyleE2EaEENS1_15EpilogueDefaultEEEEEvvEEEEvNT_6ParamsE,(.L_x_224 - _ZN7cutlass13device_kernelINS_4gemm6kernel13GemmUniversalIN4cute5tupleIJiiiiEEENS1_10collective13CollectiveMmaINS1_34MainloopSm90TmaGmmaWarpSpecializedILi14ENS5_IJNS4_1CILi2EEESB_NSA_ILi1EEEEEENS1_35KernelTmaWarpSpecializedCooperativeEEENS5_IJNSA_ILi128EEESG_NSA_ILi64EEEEEEaNS5_IJlSC_lEEEaSJ_NS4_8TiledMMAINS4_8MMA_AtomIJNS4_4SM904GMMA27MMA_64x128x32_S32S8S8_SS_TNEEEENS4_6LayoutINS5_IJSB_SC_SC_EEENS5_IJSC_NSA_ILi0EEESS_EEEEENS5_IJNS4_10UnderscoreESV_SV_EEEEENS4_23SM90_TMA_LOAD_MULTICASTENS4_14ComposedLayoutINS4_7SwizzleILi2ELi4ELi3EEENS4_18smem_ptr_flag_bitsILi8EEENSQ_INS5_IJNSA_ILi8EEESH_EEENS5_IJSH_SC_EEEEEEEvNS4_8identityESY_S18_vS19_EENS_8epilogue10collective6detail29Sm90TmaWarpSpecializedAdapterINS1C_15DefaultEpilogueIaSJ_SJ_NS1B_6thread17LinearCombinationIaLi1EiiLNS1G_9ScaleType4KindE0ELNS_15FloatRoundStyleE2EaEENS1_15EpilogueDefaultEEEEEvvEEEEvNT_6ParamsE)
        .other          _ZN7cutlass13device_kernelINS_4gemm6kernel13GemmUniversalIN4cute5tupleIJiiiiEEENS1_10collective13CollectiveMmaINS1_34MainloopSm90TmaGmmaWarpSpecializedILi14ENS5_IJNS4_1CILi2EEESB_NSA_ILi1EEEEEENS1_35KernelTmaWarpSpecializedCooperativeEEENS5_IJNSA_ILi128EEESG_NSA_ILi64EEEEEEaNS5_IJlSC_lEEEaSJ_NS4_8TiledMMAINS4_8MMA_AtomIJNS4_4SM904GMMA27MMA_64x128x32_S32S8S8_SS_TNEEEENS4_6LayoutINS5_IJSB_SC_SC_EEENS5_IJSC_NSA_ILi0EEESS_EEEEENS5_IJNS4_10UnderscoreESV_SV_EEEEENS4_23SM90_TMA_LOAD_MULTICASTENS4_14ComposedLayoutINS4_7SwizzleILi2ELi4ELi3EEENS4_18smem_ptr_flag_bitsILi8EEENSQ_INS5_IJNSA_ILi8EEESH_EEENS5_IJSH_SC_EEEEEEEvNS4_8identityESY_S18_vS19_EENS_8epilogue10collective6detail29Sm90TmaWarpSpecializedAdapterINS1C_15DefaultEpilogueIaSJ_SJ_NS1B_6thread17LinearCombinationIaLi1EiiLNS1G_9ScaleType4KindE0ELNS_15FloatRoundStyleE2EaEENS1_15EpilogueDefaultEEEEEvvEEEEvNT_6ParamsE,@"STO_CUDA_ENTRY STV_DEFAULT"
_ZN7cutlass13device_kernelINS_4gemm6kernel13GemmUniversalIN4cute5tupleIJiiiiEEENS1_10collective13CollectiveMmaINS1_34MainloopSm90TmaGmmaWarpSpecializedILi14ENS5_IJNS4_1CILi2EEESB_NSA_ILi1EEEEEENS1_35KernelTmaWarpSpecializedCooperativeEEENS5_IJNSA_ILi128EEESG_NSA_ILi64EEEEEEaNS5_IJlSC_lEEEaSJ_NS4_8TiledMMAINS4_8MMA_AtomIJNS4_4SM904GMMA27MMA_64x128x32_S32S8S8_SS_TNEEEENS4_6LayoutINS5_IJSB_SC_SC_EEENS5_IJSC_NSA_ILi0EEESS_EEEEENS5_IJNS4_10UnderscoreESV_SV_EEEEENS4_23SM90_TMA_LOAD_MULTICASTENS4_14ComposedLayoutINS4_7SwizzleILi2ELi4ELi3EEENS4_18smem_ptr_flag_bitsILi8EEENSQ_INS5_IJNSA_ILi8EEESH_EEENS5_IJSH_SC_EEEEEEEvNS4_8identityESY_S18_vS19_EENS_8epilogue10collective6detail29Sm90TmaWarpSpecializedAdapterINS1C_15DefaultEpilogueIaSJ_SJ_NS1B_6thread17LinearCombinationIaLi1EiiLNS1G_9ScaleType4KindE0ELNS_15FloatRoundStyleE2EaEENS1_15EpilogueDefaultEEEEEvvEEEEvNT_6ParamsE:
[----:B------:R-:W0:Y:S01]  /*0000*/  LDC R1, c[0x0][0x28] ;  /* 0x00000a00ff017b82 */ /* 0x000e220000000800 */
[----:B------:R-:W1:Y:S01]  /*0010*/  S2R R18, SR_TID.X ;  /* 0x0000000000127919 */ /* 0x000e620000002100 */
[----:B------:R-:W-:Y:S01]  /*0020*/  ELECT P0, URZ, PT ;  /* 0x00000000003f782f */ /* 0x000fe20003800000 */
[----:B------:R-:W-:Y:S01]  /*0030*/  BSSY B0, `(.L_x_0) ;  /* 0x000000f000007945 */ /* 0x000fe20003800000 */
[--C-:B-1----:R-:W-:Y:S02]  /*0040*/  SHF.R.U32.HI R0, RZ, 0x5, R18.reuse ;  /* 0x00000005ff007819 */ /* 0x102fe40000011612 */
[----:B------:R-:W-:-:S03]  /*0050*/  SHF.R.U32.HI R3, RZ, 0x7, R18 ;  /* 0x00000007ff037819 */ /* 0x000fc60000011612 */
[----:B------:R-:W1:Y:S04]  /*0060*/  SHFL.IDX PT, R2, R0, RZ, 0x1f ;  /* 0x00001fff00027589 */ /* 0x000e6800000e0000 */
[----:B------:R2:W3:Y:S01]  /*0070*/  SHFL.IDX PT, R5, R3, RZ, 0x1f ;  /* 0x00001fff03057589 */ /* 0x0004e200000e0000 */
[----:B-1----:R-:W-:-:S13]  /*0080*/  ISETP.NE.OR P0, PT, R2, RZ, !P0 ;  /* 0x000000ff0200720c */ /* 0x002fda0004705670 */
[----:B0-23--:R-:W-:Y:S05]  /*0090*/  @P0 BRA `(.L_x_1) ;  /* 0x0000000000200947 */ /* 0x00dfea0003800000 */
[----:B------:R-:W-:Y:S02]  /*00a0*/  ULDC.64 UR4, c[0x0][0x198] ;  /* 0x0000660000047ab9 */ /* 0x000fe40000000a00 */
[----:B------:R-:W-:Y:S02]  /*00b0*/  UIADD3 UR6, UP0, UR4, 0xf0, URZ ;  /* 0x000000f004067890 */ /* 0x000fe4000ff1e03f */
[----:B------:R-:W-:Y:S02]  /*00c0*/  UIADD3 UR4, UP1, UR4, 0x1f0, URZ ;  /* 0x000001f004047890 */ /* 0x000fe4000ff3e03f */
[----:B------:R-:W-:Y:S02]  /*00d0*/  UIADD3.X UR7, URZ, UR5, URZ, UP0, !UPT ;  /* 0x000000053f077290 */ /* 0x000fe400087fe43f */
[----:B------:R-:W-:-:S07]  /*00e0*/  UIADD3.X UR5, URZ, UR5, URZ, UP1, !UPT ;  /* 0x000000053f057290 */ /* 0x000fce0008ffe43f */
[----:B------:R0:W-:Y:S02]  /*00f0*/  UTMACCTL.PF [UR6] ;  /* 0x00000000060079b9 */ /* 0x0001e40008040000 */
[----:B------:R0:W-:Y:S02]  /*0100*/  UTMACCTL.PF [UR4] ;  /* 0x00000000040079b9 */ /* 0x0001e40008040000 */
[----:B0-----:R-:W-:Y:S01]  /*0110*/  NOP ;  /* 0x0000000000007918 */ /* 0x001fe20000000000 */
.L_x_1:
[----:B------:R-:W-:Y:S05]  /*0120*/  BSYNC B0 ;  /* 0x0000000000007941 */ /* 0x000fea0003800000 */
.L_x_0:
[----:B------:R-:W0:Y:S02]  /*0130*/  SHFL.IDX PT, R3, R0, RZ, 0x1f ;  /* 0x00001fff00037589 */ /* 0x000e2400000e0000 */
[----:B0-----:R-:W-:-:S13]  /*0140*/  ISETP.NE.AND P0, PT, R3, RZ, PT ;  /* 0x000000ff0300720c */ /* 0x001fda0003f05270 */
[----:B------:R-:W-:Y:S05]  /*0150*/  @P0 BRA `(.L_x_2) ;  /* 0x0000000000b40947 */ /* 0x000fea0003800000 */
[----:B------:R-:W-:Y:S01]  /*0160*/  ELECT P0, URZ, PT ;  /* 0x00000000003f782f */ /* 0x000fe20003800000 */
[----:B------:R-:W-:-:S12]  /*0170*/  BSSY B0, `(.L_x_2) ;  /* 0x000002b000007945 */ /* 0x000fd80003800000 */
[----:B------:R-:W-:Y:S05]  /*0180*/  @!P0 BRA `(.L_x_3) ;  /* 0x0000000000a48947 */ /* 0x000fea0003800000 */
[----:B------:R-:W0:Y:S01]  /*0190*/  S2UR UR8, SR_CgaCtaId ;  /* 0x00000000000879c3 */ /* 0x000e220000008800 */
[----:B------:R-:W-:Y:S01]  /*01a0*/  UMOV UR4, 0x400 ;  /* 0x0000040000047882 */ /* 0x000fe20000000000 */
[----:B------:R-:W-:Y:S01]  /*01b0*/  UMOV UR5, 0x1 ;  /* 0x0000000100057882 */ /* 0x000fe20000000000 */
[----:B------:R-:W-:Y:S02]  /*01c0*/  UMOV UR6, 0x6 ;  /* 0x0000000600067882 */ /* 0x000fe40000000000 */
[----:B------:R-:W-:-:S04]  /*01d0*/  UIADD3 UR6, -UR6, 0x100000, URZ ;  /* 0x0010000006067890 */ /* 0x000fc8000fffe13f */
[----:B------:R-:W-:Y:S02]  /*01e0*/  USHF.L.U32 UR7, UR6, 0xb, URZ ;  /* 0x0000000b06077899 */ /* 0x000fe4000800063f */
[----:B------:R-:W-:Y:S02]  /*01f0*/  USHF.L.U32 UR6, UR6, 0x1, URZ ;  /* 0x0000000106067899 */ /* 0x000fe4000800063f */
[----:B0-----:R-:W-:Y:S02]  /*0200*/  ULEA UR8, UR8, UR4, 0x18 ;  /* 0x0000000408087291 */ /* 0x001fe4000f8ec03f */
[----:B------:R-:W-:-:S04]  /*0210*/  UIADD3 UR4, -UR5, 0x100000, URZ ;  /* 0x0010000005047890 */ /* 0x000fc8000fffe13f */
[----:B------:R-:W-:Y:S02]  /*0220*/  USHF.L.U32 UR5, UR4, 0xb, URZ ;  /* 0x0000000b04057899 */ /* 0x000fe4000800063f */
[----:B------:R-:W-:Y:S01]  /*0230*/  USHF.L.U32 UR4, UR4, 0x1, URZ ;  /* 0x0000000104047899 */ /* 0x000fe2000800063f */
[----:B------:R-:W0:Y:S11]  /*0240*/  FENCE.VIEW.ASYNC.S ;  /* 0x00000000000073c6 */ /* 0x000e360000000000 */
[----:B0-----:R0:W1:Y:S01]  /*0250*/  SYNCS.EXCH.64 URZ, [UR8], UR4 ;  /* 0x00000004083f75b2 */ /* 0x0010620008000100 */
[----:B------:R0:W2:Y:S01]  /*0260*/  SYNCS.EXCH.64 URZ, [UR8+0x70], UR6 ;  /* 0x00007006083f75b2 */ /* 0x0000a20008000100 */
[----:B------:R0:W3:Y:S01]  /*0270*/  SYNCS.EXCH.64 URZ, [UR8+0x8], UR4 ;  /* 0x00000804083f75b2 */ /* 0x0000e20008000100 */
[----:B------:R0:W4:Y:S01]  /*0280*/  SYNCS.EXCH.64 URZ, [UR8+0x78], UR6 ;  /* 0x00007806083f75b2 */ /* 0x0001220008000100 */
[----:B------:R0:W0:Y:S01]  /*0290*/  SYNCS.EXCH.64 URZ, [UR8+0x10], UR4 ;  /* 0x00001004083f75b2 */ /* 0x0000220008000100 */
        /* <DEDUP_REMOVED lines=23> */
[----:B-1234-:R-:W-:Y:S01]  /*0410*/  NOP ;  /* 0x0000000000007918 */ /* 0x01efe20000000000 */
.L_x_3:
[----:B0-----:R-:W-:Y:S05]  /*0420*/  BSYNC B0 ;  /* 0x0000000000007941 */ /* 0x001fea0003800000 */
.L_x_2:
[----:B------:R-:W-:Y:S01]  /*0430*/  SHF.R.S32.HI R7, RZ, 0x1f, R18 ;  /* 0x0000001fff077819 */ /* 0x000fe20000011412 */
[----:B------:R-:W0:Y:S01]  /*0440*/  SHFL.IDX PT, R0, R0, RZ, 0x1f ;  /* 0x00001fff00007589 */ /* 0x000e2200000e0000 */
[----:B------:R-:W1:Y:S01]  /*0450*/  S2UR UR8, SR_CTAID.X ;  /* 0x00000000000879c3 */ /* 0x000e620000002500 */
[----:B------:R-:W-:Y:S02]  /*0460*/  ELECT P0, URZ, PT ;  /* 0x00000000003f782f */ /* 0x000fe40003800000 */
[----:B------:R-:W-:Y:S01]  /*0470*/  LEA.HI R7, R7, R18, RZ, 0x7 ;  /* 0x0000001207077211 */ /* 0x000fe200078f38ff */
[----:B------:R-:W2:Y:S01]  /*0480*/  S2R R4, SR_CTAID.Y ;  /* 0x0000000000047919 */ /* 0x000ea20000002600 */
[----:B------:R-:W-:Y:S01]  /*0490*/  SHF.R.S32.HI R8, RZ, 0x1f, R3 ;  /* 0x0000001fff087819 */ /* 0x000fe20000011403 */
[----:B------:R-:W-:Y:S01]  /*04a0*/  ULDC UR4, c[0x0][0x150] ;  /* 0x0000540000047ab9 */ /* 0x000fe20000000800 */
[----:B------:R-:W-:Y:S01]  /*04b0*/  LOP3.LUT R7, R7, 0xffffff80, RZ, 0xc0, !PT ;  /* 0xffffff8007077812 */ /* 0x000fe200078ec0ff */
[----:B------:R-:W-:Y:S01]  /*04c0*/  NOP ;  /* 0x0000000000007918 */ /* 0x000fe20000000000 */
[----:B------:R-:W-:Y:S01]  /*04d0*/  LEA.HI R8, R8, R3, RZ, 0x2 ;  /* 0x0000000308087211 */ /* 0x000fe200078f10ff */
[----:B------:R-:W3:Y:S01]  /*04e0*/  LDC R10, c[0x0][0x144] ;  /* 0x00005100ff0a7b82 */ /* 0x000ee20000000800 */
[----:B------:R-:W-:Y:S01]  /*04f0*/  NOP ;  /* 0x0000000000007918 */ /* 0x000fe20000000000 */
[----:B------:R-:W-:Y:S01]  /*0500*/  IMAD.IADD R6, R18, 0x1, -R7 ;  /* 0x0000000112067824 */ /* 0x000fe200078e0a07 */
[----:B------:R-:W-:Y:S01]  /*0510*/  LOP3.LUT R8, R8, 0x3ffffffc, RZ, 0xc0, !PT ;  /* 0x3ffffffc08087812 */ /* 0x000fe200078ec0ff */
[----:B------:R-:W-:Y:S01]  /*0520*/  IMAD.MOV.U32 R23, RZ, RZ, 0x1 ;  /* 0x00000001ff177424 */ /* 0x000fe200078e00ff */
[----:B------:R-:W-:-:S02]  /*0530*/  ISETP.NE.AND P3, PT, R5, RZ, PT ;  /* 0x000000ff0500720c */ /* 0x000fc40003f65270 */
[----:B------:R-:W-:Y:S01]  /*0540*/  SHF.R.S32.HI R7, RZ, 0x1f, R6 ;  /* 0x0000001fff077819 */ /* 0x000fe20000011406 */
[----:B------:R-:W-:Y:S01]  /*0550*/  IMAD.IADD R8, R3, 0x1, -R8 ;  /* 0x0000000103087824 */ /* 0x000fe200078e0a08 */
[----:B------:R-:W4:Y:S02]  /*0560*/  LDC R13, c[0x0][0x140] ;  /* 0x00005000ff0d7b82 */ /* 0x000f240000000800 */
[----:B------:R-:W-:Y:S02]  /*0570*/  LEA.HI R7, R7, R6, RZ, 0x3 ;  /* 0x0000000607077211 */ /* 0x000fe400078f18ff */
[----:B0-----:R-:W-:Y:S02]  /*0580*/  ISETP.NE.OR P0, PT, R0, RZ, !P0 ;  /* 0x000000ff0000720c */ /* 0x001fe40004705670 */
[--C-:B------:R-:W-:Y:S02]  /*0590*/  SHF.R.S32.HI R0, RZ, 0x3, R7.reuse ;  /* 0x00000003ff007819 */ /* 0x100fe40000011407 */
[----:B------:R-:W-:-:S02]  /*05a0*/  SHF.R.S32.HI R7, RZ, 0x1f, R7 ;  /* 0x0000001fff077819 */ /* 0x000fc40000011407 */
[----:B-1----:R-:W-:Y:S02]  /*05b0*/  I2FP.F32.U32 R9, UR8 ;  /* 0x0000000800097c45 */ /* 0x002fe40008201000 */
[----:B------:R-:W-:-:S03]  /*05c0*/  LEA.HI R7, R7, R0, RZ, 0x2 ;  /* 0x0000000007077211 */ /* 0x000fc600078f10ff */
[----:B------:R-:W-:Y:S01]  /*05d0*/  FMUL R9, R9, UR4 ;  /* 0x0000000409097c20 */ /* 0x000fe20008400000 */
[----:B------:R-:W-:Y:S01]  /*05e0*/  LOP3.LUT R7, R7, 0xfffffffc, RZ, 0xc0, !PT ;  /* 0xfffffffc07077812 */ /* 0x000fe200078ec0ff */
[----:B------:R-:W-:Y:S01]  /*05f0*/  VOTEU.ALL UP0, P0 ;  /* 0x00000000003f7886 */ /* 0x000fe20000000000 */
[----:B--2---:R-:W-:Y:S01]  /*0600*/  I2FP.F32.U32 R3, R4 ;  /* 0x0000000400037245 */ /* 0x004fe20000201000 */
[----:B------:R-:W-:Y:S01]  /*0610*/  ULDC UR4, c[0x0][0x154] ;  /* 0x0000550000047ab9 */ /* 0x000fe20000000800 */
[----:B------:R-:W-:Y:S01]  /*0620*/  VOTEU.ALL UP1, P0 ;  /* 0x00000000003f7886 */ /* 0x000fe20000020000 */
[----:B------:R-:W0:Y:S01]  /*0630*/  F2I.U32.TRUNC.NTZ R9, R9 ;  /* 0x0000000900097305 */ /* 0x000e22000020f000 */
[----:B------:R-:W-:Y:S01]  /*0640*/  IMAD.IADD R7, R0, 0x1, -R7 ;  /* 0x0000000100077824 */ /* 0x000fe200078e0a07 */
[----:B------:R-:W1:Y:S01]  /*0650*/  @!UP0 S2UR UR7, SR_CgaCtaId ;  /* 0x00000000000789c3 */ /* 0x000e620000008800 */
[----:B------:R-:W-:Y:S01]  /*0660*/  FMUL R12, R3, UR4 ;  /* 0x00000004030c7c20 */ /* 0x000fe20008400000 */
[----:B------:R-:W-:Y:S01]  /*0670*/  UMOV UR4, 0x20 ;  /* 0x0000002000047882 */ /* 0x000fe20000000000 */
[----:B------:R-:W-:Y:S01]  /*0680*/  IMAD R8, R8, 0x4, R7 ;  /* 0x0000000408087824 */ /* 0x000fe200078e0207 */
[----:B------:R-:W-:Y:S01]  /*0690*/  @!UP0 UMOV UR6, 0x400 ;  /* 0x0000040000068882 */ /* 0x000fe20000000000 */
[----:B------:R-:W-:-:S04]  /*06a0*/  @!UP0 UIADD3 UR4, -UR4, 0x100000, URZ ;  /* 0x0010000004048890 */ /* 0x000fc8000fffe13f */
[----:B------:R-:W-:Y:S02]  /*06b0*/  @!UP0 USHF.L.U32 UR5, UR4, 0xb, URZ ;  /* 0x0000000b04058899 */ /* 0x000fe4000800063f */
[----:B------:R-:W-:Y:S01]  /*06c0*/  @!UP0 USHF.L.U32 UR4, UR4, 0x1, URZ ;  /* 0x0000000104048899 */ /* 0x000fe2000800063f */
[----:B----4-:R-:W-:Y:S01]  /*06d0*/  ISETP.EQ.U32.AND P2, PT, R13, 0x1, PT ;  /* 0x000000010d00780c */ /* 0x010fe20003f42070 */
[----:B------:R-:W2:Y:S01]  /*06e0*/  F2I.U32.TRUNC.NTZ R12, R12 ;  /* 0x0000000c000c7305 */ /* 0x000ea2000020f000 */
[----:B------:R-:W-:Y:S01]  /*06f0*/  LEA.HI R0, R8, R8, RZ, 0x1 ;  /* 0x0000000808007211 */ /* 0x000fe200078f08ff */
[----:B------:R-:W4:Y:S03]  /*0700*/  LDC R7, c[0x0][0x148] ;  /* 0x00005200ff077b82 */ /* 0x000f260000000800 */
[----:B------:R-:W-:Y:S01]  /*0710*/  LOP3.LUT R11, R0, 0xfffffffe, RZ, 0xc0, !PT ;  /* 0xfffffffe000b7812 */ /* 0x000fe200078ec0ff */
[----:B0-----:R-:W-:Y:S01]  /*0720*/  IMAD.MOV R15, RZ, RZ, -R9 ;  /* 0x000000ffff0f7224 */ /* 0x001fe200078e0a09 */
[----:B------:R-:W-:-:S03]  /*0730*/  SHF.R.S32.HI R9, RZ, 0x1f, R2 ;  /* 0x0000001fff097819 */ /* 0x000fc60000011402 */
[----:B---3--:R-:W-:Y:S01]  /*0740*/  IMAD R3, R10, R15, UR8 ;  /* 0x000000080a037e24 */ /* 0x008fe2000f8e020f */
[----:B------:R-:W-:Y:S01]  /*0750*/  LEA.HI R9, R9, R2, RZ, 0x2 ;  /* 0x0000000209097211 */ /* 0x000fe200078f10ff */
[C---:B------:R-:W-:Y:S02]  /*0760*/  IMAD.IADD R0, R8.reuse, 0x1, -R11 ;  /* 0x0000000108007824 */ /* 0x040fe400078e0a0b */
[----:B------:R-:W-:Y:S01]  /*0770*/  IMAD.SHL.U32 R11, R8, 0x4, RZ ;  /* 0x00000004080b7824 */ /* 0x000fe200078e00ff */
[----:B------:R-:W-:Y:S01]  /*0780*/  LOP3.LUT R9, R9, 0xfffffffc, RZ, 0xc0, !PT ;  /* 0xfffffffc09097812 */ /* 0x000fe200078ec0ff */
[----:B--2---:R-:W-:Y:S01]  /*0790*/  IMAD.MOV R21, RZ, RZ, -R12 ;  /* 0x000000ffff157224 */ /* 0x004fe200078e0a0c */
[----:B------:R-:W-:Y:S01]  /*07a0*/  ISETP.NE.AND P4, PT, R0, R3, PT ;  /* 0x000000030000720c */ /* 0x000fe20003f85270 */
[----:B-1----:R-:W-:Y:S01]  /*07b0*/  @!UP0 ULEA UR6, UR7, UR6, 0x18 ;  /* 0x0000000607068291 */ /* 0x002fe2000f8ec03f */
[----:B------:R-:W-:Y:S01]  /*07c0*/  LOP3.LUT R22, R8, 0xc, R11, 0x78, !PT ;  /* 0x0000000c08167812 */ /* 0x000fe200078e780b */
[----:B------:R-:W-:Y:S01]  /*07d0*/  IMAD.IADD R0, R2, 0x1, -R9 ;  /* 0x0000000102007824 */ /* 0x000fe200078e0a09 */
[----:B------:R-:W-:Y:S01]  /*07e0*/  VOTEU.ALL UP0, P0 ;  /* 0x00000000003f7886 */ /* 0x000fe20000000000 */
[----:B------:R-:W-:Y:S01]  /*07f0*/  LOP3.LUT P0, RZ, R6, 0x7, RZ, 0xc0, !PT ;  /* 0x0000000706ff7812 */ /* 0x000fe2000780c0ff */
[----:B------:R-:W-:-:S02]  /*0800*/  VIADD R6, R5, 0xffffffff ;  /* 0xffffffff05067836 */ /* 0x000fc40000000000 */
[----:B------:R-:W-:Y:S01]  /*0810*/  ISETP.NE.AND P1, PT, R0, 0x3, PT ;  /* 0x000000030000780c */ /* 0x000fe20003f25270 */
[----:B----4-:R-:W-:Y:S01]  /*0820*/  IMAD R9, R7, R21, R4 ;  /* 0x0000001507097224 */ /* 0x010fe200078e0204 */
[----:B------:R-:W-:Y:S02]  /*0830*/  ISETP.LT.U32.AND P0, PT, R22, 0x4, !P0 ;  /* 0x000000041600780c */ /* 0x000fe40004701070 */
[----:B------:R-:W-:Y:S01]  /*0840*/  ISETP.EQ.OR P1, PT, R0, RZ, !P1 ;  /* 0x000000ff0000720c */ /* 0x000fe20004f22670 */
[----:B------:R-:W0:Y:S02]  /*0850*/  FENCE.VIEW.ASYNC.S ;  /* 0x00000000000073c6 */ /* 0x000e240000000000 */
[----:B0-----:R0:W1:Y:S01]  /*0860*/  @!UP0 SYNCS.EXCH.64 URZ, [UR6+0xf0], UR4 ;  /* 0x0000f004063f85b2 */ /* 0x0010620008000100 */
[----:B------:R-:W-:Y:S02]  /*0870*/  @P4 LEA.HI R2, R22, R22, RZ, 0x1 ;  /* 0x0000001616024211 */ /* 0x000fe400078f08ff */
[----:B------:R-:W-:-:S02]  /*0880*/  ISETP.EQ.AND P1, PT, R5, RZ, P1 ;  /* 0x000000ff0500720c */ /* 0x000fc40000f22270 */
[----:B------:R-:W-:Y:S02]  /*0890*/  @P4 SHF.R.S32.HI R2, RZ, 0x1, R2 ;  /* 0x00000001ff024819 */ /* 0x000fe40000011402 */
[----:B------:R-:W-:Y:S02]  /*08a0*/  ISETP.GE.U32.AND P6, PT, R6, 0x2, PT ;  /* 0x000000020600780c */ /* 0x000fe40003fc6070 */
[----:B------:R-:W-:Y:S02]  /*08b0*/  @P4 ISETP.NE.AND P5, PT, R2, R9, PT ;  /* 0x000000090200420c */ /* 0x000fe40003fa5270 */
[----:B------:R-:W-:Y:S02]  /*08c0*/  SEL R2, RZ, 0x1, !P0 ;  /* 0x00000001ff027807 */ /* 0x000fe40004000000 */
[----:B------:R-:W-:Y:S02]  /*08d0*/  @P4 SEL R23, RZ, 0x1, P5 ;  /* 0x00000001ff174807 */ /* 0x000fe40002800000 */
[----:B------:R-:W-:Y:S01]  /*08e0*/  SEL R19, RZ, 0x1, !P1 ;  /* 0x00000001ff137807 */ /* 0x000fe20004800000 */
[----:B------:R0:W2:Y:S01]  /*08f0*/  @!UP1 SYNCS.EXCH.64 URZ, [UR6+0xf8], UR4 ;  /* 0x0000f804063f95b2 */ /* 0x0000a20008000100 */
[----:B------:R-:W-:Y:S01]  /*0900*/  LOP3.LUT R23, R23, R2, RZ, 0xc0, !PT ;  /* 0x0000000217177212 */ /* 0x000fe200078ec0ff */
[----:B------:R-:W-:Y:S01]  /*0910*/  NOP ;  /* 0x0000000000007918 */ /* 0x000fe20000000000 */
[----:B------:R-:W-:Y:S01]  /*0920*/  SEL R19, R19, 0x2, P6 ;  /* 0x0000000213137807 */ /* 0x000fe20003000000 */
[----:B------:R-:W-:Y:S06]  /*0930*/  @!P2 BRA `(.L_x_4) ;  /* 0x000000000008a947 */ /* 0x000fec0003800000 */
[----:B-12---:R-:W-:Y:S01]  /*0940*/  UCGABAR_ARV ;  /* 0x00000000000079c7 */ /* 0x006fe20008000000 */
[----:B------:R-:W-:Y:S05]  /*0950*/  BRA `(.L_x_5) ;  /* 0x0000000000047947 */ /* 0x000fea0003800000 */
.L_x_4:
[----:B-12---:R-:W-:Y:S01]  /*0960*/  NOP ;  /* 0x0000000000007918 */ /* 0x006fe20000000000 */
.L_x_5:
[----:B------:R-:W1:Y:S01]  /*0970*/  LDC R2, c[0x0][0x65c] ;  /* 0x00019700ff027b82 */ /* 0x000e620000000800 */
[----:B------:R-:W-:Y:S02]  /*0980*/  IMAD.U32 R8, RZ, RZ, UR8 ;  /* 0x00000008ff087e24 */ /* 0x000fe4000f8e00ff */
[----:B------:R-:W-:Y:S01]  /*0990*/  IMAD.MOV.U32 R9, RZ, RZ, RZ ;  /* 0x000000ffff097224 */ /* 0x000fe200078e00ff */
[----:B-1----:R-:W-:-:S04]  /*09a0*/  ISETP.NE.AND P1, PT, R2, 0x1, PT ;  /* 0x000000010200780c */ /* 0x002fc80003f25270 */
[----:B------:R-:W-:-:S09]  /*09b0*/  P2R R5, PR, RZ, 0x2 ;  /* 0x00000002ff057803 */ /* 0x000fd20000000000 */
[----:B------:R-:W1:Y:S01]  /*09c0*/  @P1 LDC R17, c[0x0][0x10] ;  /* 0x00000400ff111b82 */ /* 0x000e620000000800 */
[----:B------:R-:W-:Y:S02]  /*09d0*/  @P1 IMAD.MOV.U32 R5, RZ, RZ, RZ ;  /* 0x000000ffff051224 */ /* 0x000fe400078e00ff */
[----:B------:R-:W-:-:S05]  /*09e0*/  @P1 IMAD.MOV.U32 R13, RZ, RZ, RZ ;  /* 0x000000ffff0d1224 */ /* 0x000fca00078e00ff */
[----:B------:R-:W2:Y:S01]  /*09f0*/  @!P1 LDC R11, c[0x0][0xc] ;  /* 0x00000300ff0b9b82 */ /* 0x000ea20000000800 */
[----:B-1----:R-:W-:-:S04]  /*0a00*/  @P1 IMAD.WIDE.U32 R16, R17, UR8, R4 ;  /* 0x0000000811101c25 */ /* 0x002fc8000f8e0004 */
[----:B------:R-:W-:Y:S02]  /*0a10*/  @P1 IMAD.IADD R17, R17, 0x1, R13 ;  /* 0x0000000111111824 */ /* 0x000fe400078e020d */
[----:B--2---:R-:W-:-:S04]  /*0a20*/  @!P1 IMAD.WIDE.U32 R8, R4, R11, R8 ;  /* 0x0000000b04089225 */ /* 0x004fc800078e0008 */
[----:B------:R-:W-:Y:S02]  /*0a30*/  @!P1 IMAD.MOV.U32 R16, RZ, RZ, R8 ;  /* 0x000000ffff109224 */ /* 0x000fe400078e0008 */
[----:B------:R-:W-:Y:S01]  /*0a40*/  @!P1 IMAD.MOV.U32 R17, RZ, RZ, R9 ;  /* 0x000000ffff119224 */ /* 0x000fe200078e0009 */
[----:B------:R-:W-:Y:S06]  /*0a50*/  @!P2 BRA `(.L_x_6) ;  /* 0x00000000000ca947 */ /* 0x000fec0003800000 */
[----:B------:R-:W-:Y:S01]  /*0a60*/  UCGABAR_WAIT ;  /* 0x0000000000007dc7 */ /* 0x000fe20008000000 */
[----:B------:R-:W-:Y:S01]  /*0a70*/  CCTL.IVALL ;  /* 0x00000000ff00798f */ /* 0x000fe20002000000 */
[----:B------:R-:W-:Y:S05]  /*0a80*/  BRA `(.L_x_7) ;  /* 0x0000000000047947 */ /* 0x000fea0003800000 */
.L_x_6:
[----:B------:R-:W-:Y:S06]  /*0a90*/  BAR.SYNC.DEFER_BLOCKING 0x0 ;  /* 0x0000000000007b1d */ /* 0x000fec0000010000 */
.L_x_7:
[----:B------:R-:W-:Y:S05]  /*0aa0*/  @!P3 BRA `(.L_x_8) ;  /* 0x0000004c00a0b947 */ /* 0x000fea0003800000 */
[----:B------:R-:W-:-:S13]  /*0ab0*/  ISETP.GT.U32.AND P0, PT, R6, 0x1, PT ;  /* 0x000000010600780c */ /* 0x000fda0003f04070 */
[----:B0-----:R-:W-:Y:S05]  /*0ac0*/  @P0 EXIT ;  /* 0x000000000000094d */ /* 0x001fea0003800000 */
[----:B------:R-:W-:Y:S01]  /*0ad0*/  ULDC.64 UR4, c[0x0][0x650] ;  /* 0x0001940000047ab9 */ /* 0x000fe20000000a00 */
[----:B------:R-:W-:Y:S01]  /*0ae0*/  PRMT R0, RZ, 0x7610, R0 ;  /* 0x00007610ff007816 */ /* 0x000fe20000000000 */
[----:B------:R-:W-:Y:S01]  /*0af0*/  IMAD.MOV.U32 R92, RZ, RZ, -0x1 ;  /* 0xffffffffff5c7424 */ /* 0x000fe200078e00ff */
[----:B------:R-:W-:Y:S01]  /*0b00*/  ISETP.GE.U32.AND P0, PT, R16, UR4, PT ;  /* 0x0000000410007c0c */ /* 0x000fe2000bf06070 */
[----:B------:R-:W-:Y:S02]  /*0b10*/  IMAD.MOV.U32 R93, RZ, RZ, -0x1 ;  /* 0xffffffffff5d7424 */ /* 0x000fe400078e00ff */
[----:B------:R-:W-:Y:S01]  /*0b20*/  IMAD.MOV.U32 R91, RZ, RZ, -0x1 ;  /* 0xffffffffff5b7424 */ /* 0x000fe200078e00ff */
[----:B------:R-:W-:-:S13]  /*0b30*/  ISETP.GE.U32.AND.EX P0, PT, R17, UR5, PT, P0 ;  /* 0x0000000511007c0c */ /* 0x000fda000bf06100 */
[----:B------:R-:W-:Y:S05]  /*0b40*/  @P0 BRA `(.L_x_9) ;  /* 0x0000000400280947 */ /* 0x000fea0003800000 */
[----:B------:R-:W0:Y:S01]  /*0b50*/  LDC.64 R24, c[0x0][0x628] ;  /* 0x00018a00ff187b82 */ /* 0x000e220000000a00 */
[----:B------:R-:W-:Y:S02]  /*0b60*/  IMAD.MOV.U32 R8, RZ, RZ, R16 ;  /* 0x000000ffff087224 */ /* 0x000fe400078e0010 */
[----:B------:R-:W-:-:S05]  /*0b70*/  IMAD.MOV.U32 R9, RZ, RZ, R17 ;  /* 0x000000ffff097224 */ /* 0x000fca00078e0011 */
[----:B------:R-:W1:Y:S08]  /*0b80*/  LDC R0, c[0x0][0x630] ;  /* 0x00018c00ff007b82 */ /* 0x000e700000000800 */
[----:B------:R-:W2:Y:S01]  /*0b90*/  LDC.64 R26, c[0x0][0x620] ;  /* 0x00018800ff1a7b82 */ /* 0x000ea20000000a00 */
[----:B0-----:R-:W-:-:S04]  /*0ba0*/  ISETP.NE.U32.AND P0, PT, R24, RZ, PT ;  /* 0x000000ff1800720c */ /* 0x001fc80003f05070 */
[----:B------:R-:W-:-:S13]  /*0bb0*/  ISETP.NE.AND.EX P0, PT, R25, RZ, PT, P0 ;  /* 0x000000ff1900720c */ /* 0x000fda0003f05300 */
[----:B-12---:R-:W-:Y:S05]  /*0bc0*/  @!P0 BRA `(.L_x_10) ;  /* 0x0000000000288947 */ /* 0x006fea0003800000 */
[----:B------:R-:W0:Y:S02]  /*0bd0*/  LDC R13, c[0x0][0x634] ;  /* 0x00018d00ff0d7b82 */ /* 0x000e240000000800 */
[----:B0-----:R-:W-:-:S05]  /*0be0*/  IADD3 R13, P0, R16, R13, RZ ;  /* 0x0000000d100d7210 */ /* 0x001fca0007f1e0ff */
[----:B------:R-:W-:-:S04]  /*0bf0*/  IMAD.X R15, RZ, RZ, R17, P0 ;  /* 0x000000ffff0f7224 */ /* 0x000fc800000e0611 */
[----:B------:R-:W-:-:S04]  /*0c00*/  IMAD.WIDE.U32 R8, R15, R24, RZ ;  /* 0x000000180f087225 */ /* 0x000fc800078e00ff */
[----:B------:R-:W-:-:S04]  /*0c10*/  IMAD.WIDE.U32 R10, P0, R13, R25, R8 ;  /* 0x000000190d0a7225 */ /* 0x000fc80007800008 */
[----:B------:R-:W-:-:S04]  /*0c20*/  IMAD.WIDE.U32 R8, R13, R24, RZ ;  /* 0x000000180d087225 */ /* 0x000fc800078e00ff */
[----:B------:R-:W-:Y:S01]  /*0c30*/  IMAD.X R13, RZ, RZ, RZ, P0 ;  /* 0x000000ffff0d7224 */ /* 0x000fe200000e06ff */
[----:B------:R-:W-:Y:S01]  /*0c40*/  IADD3 RZ, P0, R9, R10, RZ ;  /* 0x0000000a09ff7210 */ /* 0x000fe20007f1e0ff */
[----:B------:R-:W-:-:S04]  /*0c50*/  IMAD.MOV.U32 R12, RZ, RZ, R11 ;  /* 0x000000ffff0c7224 */ /* 0x000fc800078e000b */
[----:B------:R-:W-:-:S08]  /*0c60*/  IMAD.WIDE.U32.X R8, R15, R25, R12, P0 ;  /* 0x000000190f087225 */ /* 0x000fd000000e040c */
.L_x_10:
[----:B------:R-:W0:Y:S01]  /*0c70*/  LDC.64 R24, c[0x0][0x640] ;  /* 0x00019000ff187b82 */ /* 0x000e220000000a00 */
[-CC-:B------:R-:W-:Y:S01]  /*0c80*/  SHF.R.U64 R91, R8, R0.reuse, R9.reuse ;  /* 0x00000000085b7219 */ /* 0x180fe20000001209 */
[----:B------:R-:W-:Y:S01]  /*0c90*/  IMAD R30, R7, R21, R4 ;  /* 0x00000015071e7224 */ /* 0x000fe200078e0204 */
[----:B------:R-:W-:Y:S01]  /*0ca0*/  SHF.R.U32.HI R0, RZ, R0, R9 ;  /* 0x00000000ff007219 */ /* 0x000fe20000011609 */
[----:B------:R-:W-:Y:S01]  /*0cb0*/  IMAD.MOV.U32 R21, RZ, RZ, 0x1 ;  /* 0x00000001ff157424 */ /* 0x000fe200078e00ff */
[----:B------:R-:W-:-:S03]  /*0cc0*/  IADD3 R5, P0, RZ, -R91, RZ ;  /* 0x8000005bff057210 */ /* 0x000fc60007f1e0ff */
[----:B------:R-:W1:Y:S02]  /*0cd0*/  LDC R6, c[0x0][0x618] ;  /* 0x00018600ff067b82 */ /* 0x000e640000000800 */
[----:B------:R-:W-:-:S04]  /*0ce0*/  IMAD.X R9, RZ, RZ, ~R0, P0 ;  /* 0x000000ffff097224 */ /* 0x000fc800000e0e00 */
[-C--:B------:R-:W-:Y:S02]  /*0cf0*/  IMAD R0, R9, R26.reuse, RZ ;  /* 0x0000001a09007224 */ /* 0x080fe400078e02ff */
[----:B------:R-:W2:Y:S01]  /*0d00*/  LDC R11, c[0x0][0x608] ;  /* 0x00018200ff0b7b82 */ /* 0x000ea20000000800 */
[----:B------:R-:W-:-:S04]  /*0d10*/  IMAD.WIDE.U32 R8, R5, R26, R16 ;  /* 0x0000001a05087225 */ /* 0x000fc800078e0010 */
[----:B------:R-:W-:-:S03]  /*0d20*/  IMAD R5, R5, R27, R0 ;  /* 0x0000001b05057224 */ /* 0x000fc600078e0200 */
[----:B------:R-:W3:Y:S01]  /*0d30*/  LDC R12, c[0x0][0x658] ;  /* 0x00019600ff0c7b82 */ /* 0x000ee20000000800 */
[----:B0-----:R-:W-:Y:S01]  /*0d40*/  ISETP.NE.U32.AND P0, PT, R24, RZ, PT ;  /* 0x000000ff1800720c */ /* 0x001fe20003f05070 */
[----:B------:R-:W-:Y:S02]  /*0d50*/  IMAD.IADD R5, R9, 0x1, R5 ;  /* 0x0000000109057824 */ /* 0x000fe400078e0205 */
[----:B------:R-:W-:Y:S01]  /*0d60*/  IMAD.MOV.U32 R9, RZ, RZ, -0x1 ;  /* 0xffffffffff097424 */ /* 0x000fe200078e00ff */
[----:B------:R-:W-:-:S03]  /*0d70*/  ISETP.NE.AND.EX P0, PT, R25, RZ, PT, P0 ;  /* 0x000000ff1900720c */ /* 0x000fc60003f05300 */
[----:B------:R-:W0:Y:S01]  /*0d80*/  LDC R15, c[0x0][0x600] ;  /* 0x00018000ff0f7b82 */ /* 0x000e220000000800 */
[-CC-:B-1----:R-:W-:Y:S02]  /*0d90*/  SHF.R.U64 R13, R8, R6.reuse, R5.reuse ;  /* 0x00000006080d7219 */ /* 0x182fe40000001205 */
[----:B------:R-:W-:-:S05]  /*0da0*/  SHF.R.U32.HI R0, RZ, R6, R5 ;  /* 0x00000006ff007219 */ /* 0x000fca0000011605 */
[----:B------:R-:W1:Y:S01]  /*0db0*/  LDC R14, c[0x0][0x648] ;  /* 0x00019200ff0e7b82 */ /* 0x000e620000000800 */
[-CC-:B--2---:R-:W-:Y:S02]  /*0dc0*/  SHF.R.U64 R27, R13, R11.reuse, R0.reuse ;  /* 0x0000000b0d1b7219 */ /* 0x184fe40000001200 */
[----:B------:R-:W-:-:S05]  /*0dd0*/  SHF.R.U32.HI R5, RZ, R11, R0 ;  /* 0x0000000bff057219 */ /* 0x000fca0000011600 */
[----:B------:R-:W2:Y:S01]  /*0de0*/  LDC R20, c[0x0][0x638] ;  /* 0x00018e00ff147b82 */ /* 0x000ea20000000800 */
[-CC-:B---3--:R-:W-:Y:S02]  /*0df0*/  SHF.R.U64 R28, R27, R12.reuse, R5.reuse ;  /* 0x0000000c1b1c7219 */ /* 0x188fe40000001205 */
[-C--:B------:R-:W-:Y:S02]  /*0e00*/  SHF.L.U32 R0, R9, R12.reuse, RZ ;  /* 0x0000000c09007219 */ /* 0x080fe400000006ff */
[----:B------:R-:W-:Y:S01]  /*0e10*/  SHF.R.U32.HI R5, RZ, R12, R5 ;  /* 0x0000000cff057219 */ /* 0x000fe20000011605 */
[----:B------:R-:W-:Y:S01]  /*0e20*/  IMAD.MOV.U32 R4, RZ, RZ, R28 ;  /* 0x000000ffff047224 */ /* 0x000fe200078e001c */
[----:B------:R-:W-:Y:S01]  /*0e30*/  LOP3.LUT R10, RZ, R0, RZ, 0x33, !PT ;  /* 0x00000000ff0a7212 */ /* 0x000fe200078e33ff */
[----:B------:R-:W3:Y:S01]  /*0e40*/  LDC R26, c[0x0][0x610] ;  /* 0x00018400ff1a7b82 */ /* 0x000ee20000000800 */
[----:B------:R-:W-:Y:S05]  /*0e50*/  @!P0 BRA `(.L_x_11) ;  /* 0x0000000000288947 */ /* 0x000fea0003800000 */
[----:B------:R-:W4:Y:S02]  /*0e60*/  LDC R9, c[0x0][0x64c] ;  /* 0x00019300ff097b82 */ /* 0x000f240000000800 */
[----:B----4-:R-:W-:-:S05]  /*0e70*/  IADD3 R9, P0, R28, R9, RZ ;  /* 0x000000091c097210 */ /* 0x010fca0007f1e0ff */
        /* <DEDUP_REMOVED lines=8> */
.L_x_11:
[----:B-1----:R-:W-:Y:S01]  /*0f00*/  SHF.R.U64 R4, R4, R14, R5 ;  /* 0x0000000e04047219 */ /* 0x002fe20000001205 */
[----:B0-----:R-:W-:Y:S01]  /*0f10*/  VIADD R6, R15, 0xffffffff ;  /* 0xffffffff0f067836 */ /* 0x001fe20000000000 */
[----:B------:R-:W-:Y:S02]  /*0f20*/  SHF.L.U32 R0, R21, R12, RZ ;  /* 0x0000000c15007219 */ /* 0x000fe400000006ff */
[----:B------:R-:W-:Y:S01]  /*0f30*/  LOP3.LUT R5, R27, R10, RZ, 0xc0, !PT ;  /* 0x0000000a1b057212 */ /* 0x000fe200078ec0ff */
[----:B------:R-:W-:Y:S01]  /*0f40*/  IMAD.MOV R7, RZ, RZ, -R4 ;  /* 0x000000ffff077224 */ /* 0x000fe200078e0a04 */
[----:B------:R-:W-:Y:S02]  /*0f50*/  SEL R3, R3, R30, !P1 ;  /* 0x0000001e03037207 */ /* 0x000fe40004800000 */
[----:B------:R-:W-:Y:S01]  /*0f60*/  LOP3.LUT R6, R13, R6, RZ, 0xc0, !PT ;  /* 0x000000060d067212 */ /* 0x000fe200078ec0ff */
[----:B------:R-:W-:Y:S02]  /*0f70*/  IMAD R4, R0, R4, R5 ;  /* 0x0000000400047224 */ /* 0x000fe400078e0205 */
[----:B--2---:R-:W-:-:S02]  /*0f80*/  IMAD R0, R7, R20, R28 ;  /* 0x0000001407007224 */ /* 0x004fc400078e021c */
[----:B---3--:R-:W-:Y:S02]  /*0f90*/  IMAD R3, R4, R26, R3 ;  /* 0x0000001a04037224 */ /* 0x008fe400078e0203 */
[----:B------:R-:W-:Y:S02]  /*0fa0*/  IMAD R92, R0, R15, R6 ;  /* 0x0000000f005c7224 */ /* 0x000fe400078e0206 */
[----:B------:R-:W-:-:S03]  /*0fb0*/  IMAD.MOV.U32 R4, RZ, RZ, 0x1 ;  /* 0x00000001ff047424 */ /* 0x000fc600078e00ff */
[----:B------:R-:W-:Y:S02]  /*0fc0*/  SEL R93, R92, R3, !P1 ;  /* 0x000000035c5d7207 */ /* 0x000fe40004800000 */
[----:B------:R-:W-:Y:S02]  /*0fd0*/  PRMT R0, R4, 0x7610, R0 ;  /* 0x0000761004007816 */ /* 0x000fe40000000000 */
[----:B------:R-:W-:-:S07]  /*0fe0*/  SEL R92, R3, R92, !P1 ;  /* 0x0000005c035c7207 */ /* 0x000fce0004800000 */
.L_x_9:
[----:B------:R-:W-:-:S08]  /*0ff0*/  NOP ;  /* 0x0000000000007918 */ /* 0x000fd00000000000 */
[----:B------:R-:W0:Y:S02]  /*1000*/  USETMAXREG.TRY_ALLOC.CTAPOOL UP0, 0xe8 ;  /* 0x000000e8000079c8 */ /* 0x000e240008000600 */
[----:B0-----:R-:W-:-:S13]  /*1010*/  PLOP3.LUT P0, PT, PT, PT, UP0, 0x80, 0x0 ;  /* 0x000000000000781c */ /* 0x001fda0003f0f008 */
[----:B------:R-:W-:Y:S05]  /*1020*/  @!P0 BRA `(.L_x_9) ;  /* 0xfffffffc00f08947 */ /* 0x000fea000383ffff */
[----:B------:R-:W-:Y:S01]  /*1030*/  ULDC.64 UR4, c[0x0][0x598] ;  /* 0x0001660000047ab9 */ /* 0x000fe20000000a00 */
[----:B------:R-:W-:Y:S01]  /*1040*/  ULDC.64 UR36, c[0x0][0x208] ;  /* 0x0000820000247ab9 */ /* 0x000fe20000000a00 */
[----:B------:R-:W-:-:S04]  /*1050*/  ISETP.NE.U32.AND P0, PT, RZ, UR4, PT ;  /* 0x00000004ff007c0c */ /* 0x000fc8000bf05070 */
[----:B------:R-:W-:-:S13]  /*1060*/  ISETP.NE.AND.EX P0, PT, RZ, UR5, PT, P0 ;  /* 0x00000005ff007c0c */ /* 0x000fda000bf05300 */
[----:B------:R-:W-:Y:S05]  /*1070*/  @!P0 BRA `(.L_x_12) ;  /* 0x00000000001c8947 */ /* 0x000fea0003800000 */
[----:B------:R-:W0:Y:S02]  /*1080*/  LDC.64 R4, c[0x0][0x598] ;  /* 0x00016600ff047b82 */ /* 0x000e240000000a00 */
[----:B0-----:R-:W2:Y:S02]  /*1090*/  LDG.E.64 R4, desc[UR36][R4.64] ;  /* 0x0000002404047981 */ /* 0x001ea4000c1e1b00 */
[----:B--2---:R-:W-:-:S04]  /*10a0*/  ISETP.NE.U32.AND P0, PT, R4, RZ, PT ;  /* 0x000000ff0400720c */ /* 0x004fc80003f05070 */
[----:B------:R-:W-:-:S13]  /*10b0*/  ISETP.NE.AND.EX P0, PT, R5, RZ, PT, P0 ;  /* 0x000000ff0500720c */ /* 0x000fda0003f05300 */
[----:B------:R-:W-:Y:S05]  /*10c0*/  @!P0 BRA `(.L_x_12) ;  /* 0x0000000000088947 */ /* 0x000fea0003800000 */
[----:B------:R0:W5:Y:S01]  /*10d0*/  LD.E R88, desc[UR36][R4.64] ;  /* 0x0000002404587980 */ /* 0x000162000c101900 */
[----:B------:R-:W-:Y:S05]  /*10e0*/  BRA `(.L_x_13) ;  /* 0x0000000000247947 */ /* 0x000fea0003800000 */
.L_x_12:
[----:B------:R-:W-:Y:S02]  /*10f0*/  ULDC.64 UR4, c[0x0][0x588] ;  /* 0x0001620000047ab9 */ /* 0x000fe40000000a00 */
[----:B------:R-:W-:-:S04]  /*1100*/  ISETP.NE.U32.AND P0, PT, RZ, UR4, PT ;  /* 0x00000004ff007c0c */ /* 0x000fc8000bf05070 */
[----:B------:R-:W-:-:S13]  /*1110*/  ISETP.NE.AND.EX P0, PT, RZ, UR5, PT, P0 ;  /* 0x00000005ff007c0c */ /* 0x000fda000bf05300 */
[----:B------:R-:W-:Y:S05]  /*1120*/  @!P0 BRA `(.L_x_14) ;  /* 0x00000000000c8947 */ /* 0x000fea0003800000 */
[----:B------:R-:W0:Y:S02]  /*1130*/  LDC.64 R88, c[0x0][0x588] ;  /* 0x00016200ff587b82 */ /* 0x000e240000000a00 */
[----:B0-----:R1:W5:Y:S01]  /*1140*/  LDG.E R88, desc[UR36][R88.64] ;  /* 0x0000002458587981 */ /* 0x001362000c1e1900 */
[----:B------:R-:W-:Y:S05]  /*1150*/  BRA `(.L_x_13) ;  /* 0x0000000000087947 */ /* 0x000fea0003800000 */
.L_x_14:
[----:B------:R-:W-:Y:S02]  /*1160*/  ULDC UR4, c[0x0][0x580] ;  /* 0x0001600000047ab9 */ /* 0x000fe40000000800 */
[----:B------:R-:W-:-:S07]  /*1170*/  IMAD.U32 R88, RZ, RZ, UR4 ;  /* 0x00000004ff587e24 */ /* 0x000fce000f8e00ff */
.L_x_13:
[----:B------:R-:W-:Y:S02]  /*1180*/  ULDC.64 UR4, c[0x0][0x5a0] ;  /* 0x0001680000047ab9 */ /* 0x000fe40000000a00 */
[----:B------:R-:W-:-:S04]  /*1190*/  ISETP.NE.U32.AND P0, PT, RZ, UR4, PT ;  /* 0x00000004ff007c0c */ /* 0x000fc8000bf05070 */
[----:B------:R-:W-:-:S13]  /*11a0*/  ISETP.NE.AND.EX P0, PT, RZ, UR5, PT, P0 ;  /* 0x00000005ff007c0c */ /* 0x000fda000bf05300 */
[----:B------:R-:W-:Y:S05]  /*11b0*/  @!P0 BRA `(.L_x_15) ;  /* 0x00000000001c8947 */ /* 0x000fea0003800000 */
[----:B0-----:R-:W0:Y:S02]  /*11c0*/  LDC.64 R4, c[0x0][0x5a0] ;  /* 0x00016800ff047b82 */ /* 0x001e240000000a00 */
[----:B0-----:R-:W2:Y:S02]  /*11d0*/  LDG.E.64 R4, desc[UR36][R4.64] ;  /* 0x0000002404047981 */ /* 0x001ea4000c1e1b00 */
[----:B--2---:R-:W-:-:S04]  /*11e0*/  ISETP.NE.U32.AND P0, PT, R4, RZ, PT ;  /* 0x000000ff0400720c */ /* 0x004fc80003f05070 */
[----:B------:R-:W-:-:S13]  /*11f0*/  ISETP.NE.AND.EX P0, PT, R5, RZ, PT, P0 ;  /* 0x000000ff0500720c */ /* 0x000fda0003f05300 */
[----:B------:R-:W-:Y:S05]  /*1200*/  @!P0 BRA `(.L_x_15) ;  /* 0x0000000000088947 */ /* 0x000fea0003800000 */
[----:B-1----:R0:W5:Y:S01]  /*1210*/  LD.E R89, desc[UR36][R4.64] ;  /* 0x0000002404597980 */ /* 0x002162000c101900 */
[----:B------:R-:W-:Y:S05]  /*1220*/  BRA `(.L_x_16) ;  /* 0x0000000000247947 */ /* 0x000fea0003800000 */
.L_x_15:
[----:B------:R-:W-:Y:S02]  /*1230*/  ULDC.64 UR4, c[0x0][0x590] ;  /* 0x0001640000047ab9 */ /* 0x000fe40000000a00 */
[----:B------:R-:W-:-:S04]  /*1240*/  ISETP.NE.U32.AND P0, PT, RZ, UR4, PT ;  /* 0x00000004ff007c0c */ /* 0x000fc8000bf05070 */
[----:B------:R-:W-:-:S13]  /*1250*/  ISETP.NE.AND.EX P0, PT, RZ, UR5, PT, P0 ;  /* 0x00000005ff007c0c */ /* 0x000fda000bf05300 */
[----:B------:R-:W-:Y:S05]  /*1260*/  @!P0 BRA `(.L_x_17) ;  /* 0x00000000000c8947 */ /* 0x000fea0003800000 */
[----:B0-----:R-:W1:Y:S02]  /*1270*/  LDC.64 R4, c[0x0][0x590] ;  /* 0x00016400ff047b82 */ /* 0x001e640000000a00 */
[----:B-1----:R1:W5:Y:S01]  /*1280*/  LDG.E R89, desc[UR36][R4.64] ;  /* 0x0000002404597981 */ /* 0x002362000c1e1900 */
[----:B------:R-:W-:Y:S05]  /*1290*/  BRA `(.L_x_16) ;  /* 0x0000000000087947 */ /* 0x000fea0003800000 */
.L_x_17:
[----:B------:R-:W-:Y:S02]  /*12a0*/  ULDC UR4, c[0x0][0x584] ;  /* 0x0001610000047ab9 */ /* 0x000fe40000000800 */
[----:B-1----:R-:W-:-:S07]  /*12b0*/  IMAD.U32 R89, RZ, RZ, UR4 ;  /* 0x00000004ff597e24 */ /* 0x002fce000f8e00ff */
.L_x_16:
[----:B------:R-:W-:-:S13]  /*12c0*/  LOP3.LUT P0, RZ, R0, 0xff, RZ, 0xc0, !PT ;  /* 0x000000ff00ff7812 */ /* 0x000fda000780c0ff */
[----:B------:R-:W-:Y:S05]  /*12d0*/  @!P0 EXIT ;  /* 0x000000000000894d */ /* 0x000fea0003800000 */
[----:B------:R-:W-:Y:S01]  /*12e0*/  ULDC UR4, c[0x0][0x28c] ;  /* 0x0000a30000047ab9 */ /* 0x000fe20000000800 */
[----:B------:R-:W-:Y:S01]  /*12f0*/  UMOV UR38, URZ ;  /* 0x0000003f00267c82 */ /* 0x000fe20008000000 */
[----:B------:R-:W-:Y:S01]  /*1300*/  UIADD3 UR4, UR4, 0x3f, URZ ;  /* 0x0000003f04047890 */ /* 0x000fe2000fffe03f */
[----:B------:R-:W-:-:S03]  /*1310*/  UMOV UR39, URZ ;  /* 0x0000003f00277c82 */ /* 0x000fc60008000000 */
[----:B------:R-:W-:-:S04]  /*1320*/  USHF.R.S32.HI UR5, URZ, 0x1f, UR4 ;  /* 0x0000001f3f057899 */ /* 0x000fc80008011404 */
[----:B------:R-:W-:-:S04]  /*1330*/  ULEA.HI UR5, UR5, UR4, URZ, 0x6 ;  /* 0x0000000405057291 */ /* 0x000fc8000f8f303f */
[----:B------:R-:W-:-:S12]  /*1340*/  USHF.R.S32.HI UR40, URZ, 0x6, UR5 ;  /* 0x000000063f287899 */ /* 0x000fd80008011405 */
.L_x_169:
[----:B------:R-:W-:Y:S01]  /*1350*/  LOP3.LUT R0, R18, 0x80, RZ, 0xc0, !PT ;  /* 0x0000008012007812 */ /* 0x000fe200078ec0ff */
[----:B------:R-:W2:Y:S01]  /*1360*/  S2UR UR7, SR_CgaCtaId ;  /* 0x00000000000779c3 */ /* 0x000ea20000008800 */
[----:B------:R-:W-:Y:S02]  /*1370*/  UMOV UR6, 0x400 ;  /* 0x0000040000067882 */ /* 0x000fe40000000000 */
[----:B------:R-:W-:-:S06]  /*1380*/  SHF.R.U32.HI R0, RZ, 0x7, R0 ;  /* 0x00000007ff007819 */ /* 0x000fcc0000011600 */
[----:B------:R-:W3:Y:S01]  /*1390*/  SHFL.IDX PT, R0, R0, RZ, 0x1f ;  /* 0x00001fff00007589 */ /* 0x000ee200000e0000 */
[----:B--2---:R-:W-:Y:S01]  /*13a0*/  ULEA UR6, UR7, UR6, 0x18 ;  /* 0x0000000607067291 */ /* 0x004fe2000f8ec03f */
[----:B---3--:R-:W-:-:S13]  /*13b0*/  R2UR UR4, R0 ;  /* 0x00000000000472ca */ /* 0x008fda00000e0000 */
[----:B------:R-:W-:-:S04]  /*13c0*/  ULEA.HI UR5, UR4, UR4, URZ, 0x1 ;  /* 0x0000000404057291 */ /* 0x000fc8000f8f083f */
[----:B------:R-:W-:-:S04]  /*13d0*/  ULOP3.LUT UR5, UR5, 0xffffe, URZ, 0xc0, !UPT ;  /* 0x000ffffe05057892 */ /* 0x000fc8000f8ec03f */
[----:B------:R-:W-:-:S03]  /*13e0*/  UIADD3 UR5, UR4, -UR5, URZ ;  /* 0x8000000504057290 */ /* 0x000fc6000fffe03f */
[----:B------:R-:W-:Y:S01]  /*13f0*/  ULDC UR4, c[0x0][0x28c] ;  /* 0x0000a30000047ab9 */ /* 0x000fe20000000800 */
[----:B------:R-:W-:Y:S01]  /*1400*/  ULEA UR5, UR5, UR6, 0xc ;  /* 0x0000000605057291 */ /* 0x000fe2000f8e603f */
[----:B------:R-:W-:-:S03]  /*1410*/  ISETP.LT.AND P0, PT, RZ, UR4, PT ;  /* 0x00000004ff007c0c */ /* 0x000fc6000bf01270 */
[----:B------:R-:W-:-:S04]  /*1420*/  UIADD3 UR5, UR5, 0x200, URZ ;  /* 0x0000020005057890 */ /* 0x000fc8000fffe03f */
[----:B------:R-:W-:-:S04]  /*1430*/  USHF.R.U32.HI UR5, URZ, 0x4, UR5 ;  /* 0x000000043f057899 */ /* 0x000fc80008011605 */
[----:B------:R-:W-:Y:S02]  /*1440*/  ULOP3.LUT UR41, UR5, 0x3fff, URZ, 0xc0, !UPT ;  /* 0x00003fff05297892 */ /* 0x000fe4000f8ec03f */
[----:B01--4-:R-:W-:Y:S10]  /*1450*/  @P0 BRA `(.L_x_18) ;  /* 0x0000000000400947 */ /* 0x013ff40003800000 */
[----:B------:R-:W-:Y:S01]  /*1460*/  MOV R0, 0x0 ;  /* 0x0000000000007802 */ /* 0x000fe20000000f00 */
[----:B------:R-:W-:Y:S01]  /*1470*/  ULDC.64 UR4, c[0x4][0x68] ;  /* 0x01001a0000047ab9 */ /* 0x000fe20000000a00 */
[----:B------:R-:W-:Y:S01]  /*1480*/  ULDC.64 UR6, c[0x4][0x8] ;  /* 0x0100020000067ab9 */ /* 0x000fe20000000a00 */
[----:B01----:R-:W-:Y:S01]  /*1490*/  IMAD.U32 R4, RZ, RZ, UR4 ;  /* 0x00000004ff047e24 */ /* 0x003fe2000f8e00ff */
[----:B------:R0:W1:Y:S01]  /*14a0*/  LDC.64 R14, c[0x4][R0] ;  /* 0x01000000000e7b82 */ /* 0x0000620000000a00 */
[----:B------:R-:W-:Y:S01]  /*14b0*/  IMAD.U32 R5, RZ, RZ, UR5 ;  /* 0x00000005ff057e24 */ /* 0x000fe2000f8e00ff */
[----:B------:R-:W-:Y:S01]  /*14c0*/  ULDC.64 UR4, c[0x4][0x70] ;  /* 0x01001c0000047ab9 */ /* 0x000fe20000000a00 */
[----:B------:R-:W-:Y:S02]  /*14d0*/  IMAD.U32 R10, RZ, RZ, UR6 ;  /* 0x00000006ff0a7e24 */ /* 0x000fe4000f8e00ff */
[----:B------:R-:W-:Y:S02]  /*14e0*/  IMAD.U32 R6, RZ, RZ, UR4 ;  /* 0x00000004ff067e24 */ /* 0x000fe4000f8e00ff */
[----:B------:R-:W-:-:S02]  /*14f0*/  IMAD.U32 R7, RZ, RZ, UR5 ;  /* 0x00000005ff077e24 */ /* 0x000fc4000f8e00ff */
[----:B------:R-:W-:Y:S02]  /*1500*/  IMAD.U32 R11, RZ, RZ, UR7 ;  /* 0x00000007ff0b7e24 */ /* 0x000fe4000f8e00ff */
[----:B------:R-:W-:Y:S02]  /*1510*/  IMAD.MOV.U32 R8, RZ, RZ, 0x1e1 ;  /* 0x000001e1ff087424 */ /* 0x000fe400078e00ff */
[----:B------:R-:W-:Y:S02]  /*1520*/  IMAD.MOV.U32 R12, RZ, RZ, 0x1 ;  /* 0x00000001ff0c7424 */ /* 0x000fe400078e00ff */
[----:B0-----:R-:W-:-:S07]  /*1530*/  IMAD.MOV.U32 R13, RZ, RZ, RZ ;  /* 0x000000ffff0d7224 */ /* 0x001fce00078e00ff */
[----:B------:R-:W-:-:S07]  /*1540*/  LEPC R20, `(.L_x_18) ;  /* 0x000000001014794e */ /* 0x000fce0000000000 */
[----:B-1---5:R-:W-:Y:S05]  /*1550*/  CALL.ABS.NOINC R14 ;  /* 0x000000000e007343 */ /* 0x022fea0003c00000 */
.L_x_18:
[----:B------:R-:W-:-:S04]  /*1560*/  LOP3.LUT R0, R19, 0x1, RZ, 0xfc, !PT ;  /* 0x0000000113007812 */ /* 0x000fc800078efcff */
[----:B------:R-:W-:-:S13]  /*1570*/  ISETP.NE.AND P0, PT, R0, 0x3, PT ;  /* 0x000000030000780c */ /* 0x000fda0003f05270 */
[----:B------:R-:W-:Y:S05]  /*1580*/  @!P0 BRA `(.L_x_19) ;  /* 0x0000000000048947 */ /* 0x000fea0003800000 */
[----:B------:R-:W-:Y:S01]  /*1590*/  BPT.TRAP 0x1 ;  /* 0x000000040000795c */ /* 0x000fe20000300000 */
.L_x_19:
[----:B------:R-:W2:Y:S01]  /*15a0*/  S2UR UR5, SR_CgaCtaId ;  /* 0x00000000000579c3 */ /* 0x000ea20000008800 */
[----:B------:R-:W-:Y:S01]  /*15b0*/  UMOV UR4, 0x400 ;  /* 0x0000040000047882 */ /* 0x000fe20000000000 */
[----:B------:R-:W-:Y:S02]  /*15c0*/  IMAD.U32 R0, RZ, RZ, UR38 ;  /* 0x00000026ff007e24 */ /* 0x000fe4000f8e00ff */
[----:B------:R-:W-:-:S03]  /*15d0*/  IMAD.U32 R3, RZ, RZ, UR39 ;  /* 0x00000027ff037e24 */ /* 0x000fc6000f8e00ff */
[----:B------:R-:W-:Y:S01]  /*15e0*/  SHF.L.U32 R0, R0, 0x1f, RZ ;  /* 0x0000001f00007819 */ /* 0x000fe200000006ff */
[----:B--2---:R-:W-:-:S06]  /*15f0*/  ULEA UR4, UR5, UR4, 0x18 ;  /* 0x0000000405047291 */ /* 0x004fcc000f8ec03f */
[----:B------:R-:W-:-:S04]  /*1600*/  IMAD.U32 R6, RZ, RZ, UR4 ;  /* 0x00000004ff067e24 */ /* 0x000fc8000f8e00ff */
[----:B------:R-:W-:-:S04]  /*1610*/  IMAD R3, R3, 0x8, R6 ;  /* 0x0000000803037824 */ /* 0x000fc800078e0206 */
[----:B------:R2:W3:Y:S01]  /*1620*/  SYNCS.PHASECHK.TRANS64.TRYWAIT P1, [R3+URZ], R0 ;  /* 0x00000000030075a7 */ /* 0x0004e2000802017f */
[----:B------:R-:W-:Y:S05]  /*1630*/  @!P0 BRA `(.L_x_20) ;  /* 0x0000000000048947 */ /* 0x000fea0003800000 */
[----:B------:R-:W-:Y:S01]  /*1640*/  BPT.TRAP 0x1 ;  /* 0x000000040000795c */ /* 0x000fe20000300000 */
.L_x_20:
[----:B---3--:R-:W-:Y:S05]  /*1650*/  @P1 BRA `(.L_x_21) ;  /* 0x0000000000081947 */ /* 0x008fea0003800000 */
[----:B------:R-:W3:Y:S02]  /*1660*/  SYNCS.PHASECHK.TRANS64.TRYWAIT P1, [R3+URZ], R0 ;  /* 0x00000000030075a7 */ /* 0x000ee4000802017f */
[----:B---3--:R-:W-:Y:S05]  /*1670*/  @!P1 BRA `(.L_x_22) ;  /* 0x0000005c00b89947 */ /* 0x008fea0003800000 */
.L_x_21:
[----:B------:R-:W-:-:S04]  /*1680*/  UISETP.LT.AND UP0, UPT, UR40, 0x1, UPT ;  /* 0x000000012800788c */ /* 0x000fc8000bf01270 */
[----:B------:R-:W-:-:S06]  /*1690*/  USEL UR4, UR40, 0x1, UP0 ;  /* 0x0000000128047887 */ /* 0x000fcc0008000000 */
[----:B--23--:R-:W-:Y:S01]  /*16a0*/  IMAD.U32 R0, RZ, RZ, UR4 ;  /* 0x00000004ff007e24 */ /* 0x00cfe2000f8e00ff */
[----:B------:R-:W-:Y:S05]  /*16b0*/  WARPSYNC.ALL ;  /* 0x0000000000007948 */ /* 0x000fea0003800000 */
[----:B------:R-:W-:-:S04]  /*16c0*/  IADD3 R0, -R0, UR40, RZ ;  /* 0x0000002800007c10 */ /* 0x000fc8000fffe1ff */
[----:B------:R-:W-:Y:S02]  /*16d0*/  ISETP.GE.AND P1, PT, R0, 0x1, PT ;  /* 0x000000010000780c */ /* 0x000fe40003f26270 */
[----:B------:R-:W-:Y:S01]  /*16e0*/  R2UR UR4, R6 ;  /* 0x00000000060472ca */ /* 0x000fe200000e0000 */
[----:B------:R-:W-:Y:S01]  /*16f0*/  ULOP3.LUT UR41, UR41, 0x10000, URZ, 0xfc, !UPT ;  /* 0x0001000029297892 */ /* 0x000fe2000f8efc3f */
[----:B------:R-:W-:Y:S01]  /*1700*/  WARPGROUP.ARRIVE ;  /* 0x00000000000079c5 */ /* 0x000fe20000000000 */
[----:B------:R-:W-:Y:S01]  /*1710*/  UMOV UR5, 0x80000020 ;  /* 0x8000002000057882 */ /* 0x000fe20000000000 */
[----:B------:R-:W-:-:S09]  /*1720*/  UMOV UR7, 0x80000020 ;  /* 0x8000002000077882 */ /* 0x000fd20000000000 */
[----:B------:R-:W-:-:S04]  /*1730*/  UIADD3 UR4, UR4, 0x1c200, URZ ;  /* 0x0001c20004047890 */ /* 0x000fc8000fffe03f */
[----:B------:R-:W-:-:S04]  /*1740*/  USHF.R.U32.HI UR4, URZ, 0x4, UR4 ;  /* 0x000000043f047899 */ /* 0x000fc80008011604 */
[----:B------:R-:W-:-:S04]  /*1750*/  ULOP3.LUT UR4, UR4, 0x3fff, URZ, 0xc0, !UPT ;  /* 0x00003fff04047892 */ /* 0x000fc8000f8ec03f */
[----:B------:R-:W-:Y:S02]  /*1760*/  ULOP3.LUT UR9, UR4, 0x10000, URZ, 0xfc, !UPT ;  /* 0x0001000004097892 */ /* 0x000fe4000f8efc3f */
[----:B------:R-:W-:Y:S02]  /*1770*/  ULEA UR4, UR39, UR41, 0x9 ;  /* 0x0000002927047291 */ /* 0x000fe4000f8e483f */
[----:B------:R-:W-:-:S09]  /*1780*/  ULEA UR6, UR39, UR9, 0x9 ;  /* 0x0000000927067291 */ /* 0x000fd2000f8e483f */
[----:B------:R-:W-:Y:S01]  /*1790*/  IGMMA.64x128x32.S8.S8 R24, gdesc[UR4], RZ, !UPT, gsb0 ;  /* 0x03600000041879f1 */ /* 0x000fe2000c0410ff */
[----:B------:R-:W-:Y:S02]  /*17a0*/  UIADD3 UR4, UR4, 0x2, URZ ;  /* 0x0000000204047890 */ /* 0x000fe4000fffe03f */
[----:B------:R-:W-:Y:S01]  /*17b0*/  UIADD3 UR6, UR6, 0x2, URZ ;  /* 0x0000000206067890 */ /* 0x000fe2000fffe03f */
[----:B------:R-:W-:Y:S01]  /*17c0*/  UMOV UR5, 0x80000020 ;  /* 0x8000002000057882 */ /* 0x000fe20000000000 */
[----:B------:R-:W-:Y:S01]  /*17d0*/  UMOV UR7, 0x80000020 ;  /* 0x8000002000077882 */ /* 0x000fe20000000000 */
[----:B------:R-:W-:Y:S02]  /*17e0*/  WARPGROUP.DEPBAR.LE gsb0, 0x0 ;  /* 0x00008000000079c5 */ /* 0x000fe40000010000 */
[----:B------:R-:W-:-:S06]  /*17f0*/  WARPGROUP.ARRIVE ;  /* 0x00000000000079c5 */ /* 0x000fcc0000000000 */
[----:B------:R-:W-:Y:S03]  /*1800*/  IGMMA.64x128x32.S8.S8 R24, gdesc[UR4], R24, gsb0 ;  /* 0x03600000041879f1 */ /* 0x000fe60008041018 */
[----:B------:R-:W-:Y:S02]  /*1810*/  WARPGROUP.DEPBAR.LE gsb0, 0x0 ;  /* 0x00008000000079c5 */ /* 0x000fe40000010000 */
[----:B------:R-:W-:Y:S05]  /*1820*/  @!P1 BRA `(.L_x_23) ;  /* 0x0000000000e49947 */ /* 0x000fea0003800000 */
[----:B------:R-:W-:Y:S02]  /*1830*/  UIADD3 UR4, UR39, 0x1, URZ ;  /* 0x0000000127047890 */ /* 0x000fe4000fffe03f */
[----:B------:R-:W-:Y:S02]  /*1840*/  IMAD.U32 R3, RZ, RZ, UR39 ;  /* 0x00000027ff037e24 */ /* 0x000fe4000f8e00ff */
[----:B------:R-:W-:-:S04]  /*1850*/  UISETP.NE.AND UP0, UPT, UR4, 0xe, UPT ;  /* 0x0000000e0400788c */ /* 0x000fc8000bf05270 */
[----:B------:R-:W-:Y:S02]  /*1860*/  USEL UR5, URZ, 0x1, UP0 ;  /* 0x000000013f057887 */ /* 0x000fe40008000000 */
[----:B------:R-:W-:Y:S02]  /*1870*/  USEL UR8, UR4, URZ, UP0 ;  /* 0x0000003f04087287 */ /* 0x000fe40008000000 */
[----:B------:R-:W-:-:S06]  /*1880*/  ULOP3.LUT UR5, UR38, UR5, URZ, 0x3c, !UPT ;  /* 0x0000000526057292 */ /* 0x000fcc000f8e3c3f */
[----:B------:R-:W-:-:S07]  /*1890*/  IMAD.U32 R7, RZ, RZ, UR5 ;  /* 0x00000005ff077e24 */ /* 0x000fce000f8e00ff */
.L_x_30:
[----:B------:R-:W-:Y:S05]  /*18a0*/  @!P0 BRA `(.L_x_24) ;  /* 0x0000000000048947 */ /* 0x000fea0003800000 */
[----:B------:R-:W-:Y:S01]  /*18b0*/  BPT.TRAP 0x1 ;  /* 0x000000040000795c */ /* 0x000fe20000300000 */
.L_x_24:
[----:B------:R-:W2:Y:S01]  /*18c0*/  S2UR UR5, SR_CgaCtaId ;  /* 0x00000000000579c3 */ /* 0x000ea20000008800 */
[----:B------:R-:W-:Y:S01]  /*18d0*/  UMOV UR4, 0x400 ;  /* 0x0000040000047882 */ /* 0x000fe20000000000 */
[----:B01----:R-:W-:Y:S01]  /*18e0*/  IMAD.U32 R5, RZ, RZ, UR8 ;  /* 0x00000008ff057e24 */ /* 0x003fe2000f8e00ff */
[----:B------:R-:W-:Y:S01]  /*18f0*/  SHF.L.U32 R4, R7, 0x1f, RZ ;  /* 0x0000001f07047819 */ /* 0x000fe200000006ff */
[----:B--2---:R-:W-:-:S06]  /*1900*/  ULEA UR4, UR5, UR4, 0x18 ;  /* 0x0000000405047291 */ /* 0x004fcc000f8ec03f */
[----:B------:R-:W-:-:S04]  /*1910*/  IMAD.U32 R6, RZ, RZ, UR4 ;  /* 0x00000004ff067e24 */ /* 0x000fc8000f8e00ff */
[----:B------:R-:W-:-:S04]  /*1920*/  IMAD R5, R5, 0x8, R6 ;  /* 0x0000000805057824 */ /* 0x000fc800078e0206 */
[----:B------:R0:W1:Y:S01]  /*1930*/  SYNCS.PHASECHK.TRANS64.TRYWAIT P1, [R5+URZ], R4 ;  /* 0x00000004050075a7 */ /* 0x000062000802017f */
[----:B------:R-:W-:Y:S05]  /*1940*/  @!P0 BRA `(.L_x_25) ;  /* 0x0000000000048947 */ /* 0x000fea0003800000 */
[----:B------:R-:W-:Y:S01]  /*1950*/  BPT.TRAP 0x1 ;  /* 0x000000040000795c */ /* 0x000fe20000300000 */
.L_x_25:
[----:B-1----:R-:W-:Y:S05]  /*1960*/  @P1 BRA `(.L_x_26) ;  /* 0x0000000000081947 */ /* 0x002fea0003800000 */
[----:B------:R-:W1:Y:S02]  /*1970*/  SYNCS.PHASECHK.TRANS64.TRYWAIT P1, [R5+URZ], R4 ;  /* 0x00000004050075a7 */ /* 0x000e64000802017f */
[----:B-1----:R-:W-:Y:S05]  /*1980*/  @!P1 BRA `(.L_x_27) ;  /* 0x0000005c00089947 */ /* 0x002fea0003800000 */
.L_x_26:
[----:B------:R-:W-:Y:S01]  /*1990*/  ULEA UR4, UR8, UR41, 0x9 ;  /* 0x0000002908047291 */ /* 0x000fe2000f8e483f */
[----:B------:R-:W-:Y:S01]  /*19a0*/  WARPGROUP.ARRIVE ;  /* 0x00000000000079c5 */ /* 0x000fe20000000000 */
[----:B------:R-:W-:Y:S01]  /*19b0*/  ULEA UR6, UR8, UR9, 0x9 ;  /* 0x0000000908067291 */ /* 0x000fe2000f8e483f */
[----:B------:R-:W-:Y:S01]  /*19c0*/  UMOV UR5, 0x80000020 ;  /* 0x8000002000057882 */ /* 0x000fe20000000000 */
[----:B------:R-:W-:-:S07]  /*19d0*/  UMOV UR7, 0x80000020 ;  /* 0x8000002000077882 */ /* 0x000fce0000000000 */
[----:B------:R-:W-:Y:S01]  /*19e0*/  IGMMA.64x128x32.S8.S8 R24, gdesc[UR4], R24, gsb0 ;  /* 0x03600000041879f1 */ /* 0x000fe20008041018 */
        /* <DEDUP_REMOVED lines=9> */
[----:B------:R-:W-:Y:S01]  /*1a80*/  BPT.TRAP 0x1 ;  /* 0x000000040000795c */ /* 0x000fe20000300000 */
.L_x_28:
[----:B------:R-:W-:-:S13]  /*1a90*/  ISETP.NE.AND P1, PT, R23, RZ, PT ;  /* 0x000000ff1700720c */ /* 0x000fda0003f25270 */
[----:B01----:R-:W-:-:S04]  /*1aa0*/  @P1 IMAD R4, R3, 0x8, R6 ;  /* 0x0000000803041824 */ /* 0x003fc800078e0206 */
[----:B------:R-:W-:-:S05]  /*1ab0*/  @P1 VIADD R5, R4, 0x70 ;  /* 0x0000007004051836 */ /* 0x000fca0000000000 */
[----:B------:R-:W-:-:S04]  /*1ac0*/  @P1 PRMT R5, R22, 0x654, R5 ;  /* 0x0000065416051816 */ /* 0x000fc80000000005 */
[----:B------:R0:W-:Y:S01]  /*1ad0*/  @P1 SYNCS.ARRIVE.TRANS64.RED.A1T0 RZ, [R5+URZ], RZ ;  /* 0x000000ff05ff19a7 */ /* 0x0001e2000810043f */
[----:B------:R-:W-:-:S13]  /*1ae0*/  ISETP.GT.U32.AND P1, PT, R19, 0x1, PT ;  /* 0x000000011300780c */ /* 0x000fda0003f24070 */
[----:B0-----:R-:W-:Y:S05]  /*1af0*/  @P1 BRA `(.L_x_29) ;  /* 0x0000000000041947 */ /* 0x001fea0003800000 */
[----:B------:R-:W-:Y:S01]  /*1b00*/  BPT.TRAP 0x1 ;  /* 0x000000040000795c */ /* 0x000fe20000300000 */
.L_x_29:
[----:B------:R-:W-:Y:S01]  /*1b10*/  UIADD3 UR8, UR8, 0x1, URZ ;  /* 0x0000000108087890 */ /* 0x000fe2000fffe03f */
[C---:B------:R-:W-:Y:S01]  /*1b20*/  ISETP.GT.AND P2, PT, R0.reuse, 0x1, PT ;  /* 0x000000010000780c */ /* 0x040fe20003f44270 */
[----:B------:R-:W-:Y:S02]  /*1b30*/  VIADD R3, R3, 0x1 ;  /* 0x0000000103037836 */ /* 0x000fe40000000000 */
[----:B------:R-:W-:Y:S01]  /*1b40*/  UISETP.NE.AND UP0, UPT, UR8, 0xe, UPT ;  /* 0x0000000e0800788c */ /* 0x000fe2000bf05270 */
[----:B------:R-:W-:Y:S02]  /*1b50*/  VIADD R0, R0, 0xffffffff ;  /* 0xffffffff00007836 */ /* 0x000fe40000000000 */
[C---:B------:R-:W-:Y:S01]  /*1b60*/  ISETP.NE.AND P1, PT, R3.reuse, 0xe, PT ;  /* 0x0000000e0300780c */ /* 0x040fe20003f25270 */
[----:B------:R-:W-:Y:S02]  /*1b70*/  USEL UR4, URZ, 0x1, UP0 ;  /* 0x000000013f047887 */ /* 0x000fe40008000000 */
[----:B------:R-:W-:Y:S01]  /*1b80*/  USEL UR8, UR8, URZ, UP0 ;  /* 0x0000003f08087287 */ /* 0x000fe20008000000 */
[----:B------:R-:W-:-:S03]  /*1b90*/  SEL R3, R3, RZ, P1 ;  /* 0x000000ff03037207 */ /* 0x000fc60000800000 */
[----:B------:R-:W-:Y:S01]  /*1ba0*/  LOP3.LUT R7, R7, UR4, RZ, 0x3c, !PT ;  /* 0x0000000407077c12 */ /* 0x000fe2000f8e3cff */
[----:B------:R-:W-:Y:S07]  /*1bb0*/  @P2 BRA `(.L_x_30) ;  /* 0xfffffffc00382947 */ /* 0x000fee000383ffff */
.L_x_23:
[----:B------:R-:W2:Y:S02]  /*1bc0*/  LDC R0, c[0x0][0x28c] ;  /* 0x0000a300ff007b82 */ /* 0x000ea40000000800 */
[----:B--2---:R-:W-:-:S13]  /*1bd0*/  ISETP.GE.AND P1, PT, R0, 0x1, PT ;  /* 0x000000010000780c */ /* 0x004fda0003f26270 */
[----:B------:R-:W-:Y:S05]  /*1be0*/  @!P1 BRA `(.L_x_31) ;  /* 0x0000000000549947 */ /* 0x000fea0003800000 */
[----:B------:R-:W-:Y:S05]  /*1bf0*/  @!P0 BRA `(.L_x_32) ;  /* 0x0000000000048947 */ /* 0x000fea0003800000 */
[----:B------:R-:W-:Y:S01]  /*1c00*/  BPT.TRAP 0x1 ;  /* 0x000000040000795c */ /* 0x000fe20000300000 */
.L_x_32:
[----:B------:R-:W-:Y:S01]  /*1c10*/  ISETP.NE.AND P0, PT, R23, RZ, PT ;  /* 0x000000ff1700720c */ /* 0x000fe20003f05270 */
[----:B------:R-:W-:Y:S01]  /*1c20*/  BSSY B0, `(.L_x_33) ;  /* 0x000000f000007945 */ /* 0x000fe20003800000 */
[----:B------:R-:W-:-:S11]  /*1c30*/  ISETP.GT.U32.AND P1, PT, R19, 0x1, PT ;  /* 0x000000011300780c */ /* 0x000fd60003f24070 */
[----:B------:R-:W-:Y:S05]  /*1c40*/  @!P0 BRA `(.L_x_34) ;  /* 0x0000000000308947 */ /* 0x000fea0003800000 */
[----:B------:R-:W-:-:S04]  /*1c50*/  UISETP.LT.AND UP0, UPT, UR40, 0x1, UPT ;  /* 0x000000012800788c */ /* 0x000fc8000bf01270 */
[----:B------:R-:W-:-:S04]  /*1c60*/  USEL UR6, UR40, 0x1, UP0 ;  /* 0x0000000128067887 */ /* 0x000fc80008000000 */
[----:B------:R-:W-:-:S04]  /*1c70*/  UIADD3 UR6, UR39, UR40, -UR6 ;  /* 0x0000002827067290 */ /* 0x000fc8000fffe806 */
[----:B------:R-:W-:-:S04]  /*1c80*/  USHF.R.U32.HI UR4, URZ, 0x1, UR6 ;  /* 0x000000013f047899 */ /* 0x000fc80008011606 */
[----:B------:R-:W-:-:S04]  /*1c90*/  UIMAD.WIDE.U32 UR4, UR4, -0x6db6db6d, URZ ;  /* 0x92492493040478a5 */ /* 0x000fc8000f8e003f */
[----:B------:R-:W-:-:S04]  /*1ca0*/  USHF.R.U32.HI UR4, URZ, 0x2, UR5 ;  /* 0x000000023f047899 */ /* 0x000fc80008011605 */
[----:B------:R-:W-:-:S06]  /*1cb0*/  UIMAD UR6, UR4, -0xe, UR6 ;  /* 0xfffffff2040678a4 */ /* 0x000fcc000f8e0206 */
[----:B------:R-:W-:-:S04]  /*1cc0*/  IMAD.U32 R3, RZ, RZ, UR6 ;  /* 0x00000006ff037e24 */ /* 0x000fc8000f8e00ff */
[----:B------:R-:W-:-:S04]  /*1cd0*/  IMAD R0, R3, 0x8, R6 ;  /* 0x0000000803007824 */ /* 0x000fc800078e0206 */
[----:B------:R-:W-:-:S05]  /*1ce0*/  VIADD R3, R0, 0x70 ;  /* 0x0000007000037836 */ /* 0x000fca0000000000 */
[----:B------:R-:W-:-:S04]  /*1cf0*/  PRMT R3, R22, 0x654, R3 ;  /* 0x0000065416037816 */ /* 0x000fc80000000003 */
[----:B------:R2:W-:Y:S03]  /*1d00*/  SYNCS.ARRIVE.TRANS64.RED.A1T0 RZ, [R3+URZ], RZ ;  /* 0x000000ff03ff79a7 */ /* 0x0005e6000810043f */
.L_x_34:
[----:B------:R-:W-:Y:S05]  /*1d10*/  BSYNC B0 ;  /* 0x0000000000007941 */ /* 0x000fea0003800000 */
.L_x_33:
[----:B------:R-:W-:Y:S05]  /*1d20*/  @P1 BRA `(.L_x_31) ;  /* 0x0000000000041947 */ /* 0x000fea0003800000 */
[----:B------:R-:W-:Y:S01]  /*1d30*/  BPT.TRAP 0x1 ;  /* 0x000000040000795c */ /* 0x000fe20000300000 */
.L_x_31:
[----:B------:R-:W3:Y:S01]  /*1d40*/  LDC R7, c[0x0][0x288] ;  /* 0x0000a200ff077b82 */ /* 0x000ee20000000800 */
[--C-:B------:R-:W-:Y:S01]  /*1d50*/  SHF.R.U32.HI R0, RZ, 0x2, R18.reuse ;  /* 0x00000002ff007819 */ /* 0x100fe20000011612 */
[----:B------:R-:W-:Y:S01]  /*1d60*/  IMAD.SHL.U32 R93, R93, 0x80, RZ ;  /* 0x000000805d5d7824 */ /* 0x000fe200078e00ff */
[----:B01----:R-:W-:Y:S01]  /*1d70*/  SHF.R.U32.HI R5, RZ, 0x7, R18 ;  /* 0x00000007ff057819 */ /* 0x003fe20000011612 */
[----:B------:R-:W-:Y:S01]  /*1d80*/  UIADD3 UR39, UR40, UR39, URZ ;  /* 0x0000002728277290 */ /* 0x000fe2000fffe03f */
[----:B------:R-:W-:Y:S01]  /*1d90*/  LOP3.LUT R4, R18, 0x60, RZ, 0xc0, !PT ;  /* 0x0000006012047812 */ /* 0x000fe200078ec0ff */
[----:B------:R-:W-:Y:S01]  /*1da0*/  ULDC UR7, c[0x0][0x284] ;  /* 0x0000a10000077ab9 */ /* 0x000fe20000000800 */
[----:B--2---:R-:W-:Y:S01]  /*1db0*/  LOP3.LUT R3, R0, 0x7, RZ, 0xc0, !PT ;  /* 0x0000000700037812 */ /* 0x004fe200078ec0ff */
[----:B------:R-:W-:Y:S01]  /*1dc0*/  UISETP.GT.U32.AND UP0, UPT, UR39, 0xd, UPT ;  /* 0x0000000d2700788c */ /* 0x000fe2000bf04070 */
[----:B------:R-:W-:Y:S01]  /*1dd0*/  LOP3.LUT R0, R5, 0x1, RZ, 0xc0, !PT ;  /* 0x0000000105007812 */ /* 0x000fe200078ec0ff */
[----:B------:R-:W-:Y:S01]  /*1de0*/  USHF.R.U32.HI UR4, URZ, 0x1, UR39 ;  /* 0x000000013f047899 */ /* 0x000fe20008011627 */
[----:B------:R-:W-:Y:S01]  /*1df0*/  SHF.R.U32.HI R6, RZ, 0x1, R4 ;  /* 0x00000001ff067819 */ /* 0x000fe20000011604 */
[----:B------:R-:W-:Y:S01]  /*1e00*/  UISETP.LT.U32.AND UP0, UPT, UR40, 0xe, UP0 ;  /* 0x0000000e2800788c */ /* 0x000fe20008701070 */
[----:B------:R-:W-:Y:S01]  /*1e10*/  LOP3.LUT R4, R18, 0x3, RZ, 0xc0, !PT ;  /* 0x0000000312047812 */ /* 0x000fe200078ec0ff */
[----:B------:R-:W-:Y:S01]  /*1e20*/  IMAD.SHL.U32 R8, R0, 0x40, RZ ;  /* 0x0000004000087824 */ /* 0x000fe200078e00ff */
[----:B------:R-:W-:Y:S01]  /*1e30*/  IADD3 R5, RZ, -R6, -R3 ;  /* 0x80000006ff057210 */ /* 0x000fe20007ffe803 */
[----:B------:R-:W-:Y:S01]  /*1e40*/  UISETP.GE.U32.AND UP1, UPT, UR40, 0xe, UPT ;  /* 0x0000000e2800788c */ /* 0x000fe2000bf26070 */
[----:B------:R-:W-:Y:S01]  /*1e50*/  SHF.R.S32.HI R14, RZ, 0x1f, R91 ;  /* 0x0000001fff0e7819 */ /* 0x000fe2000001145b */
[----:B------:R-:W-:Y:S01]  /*1e60*/  ULDC.64 UR8, c[0x0][0x5d0] ;  /* 0x0001740000087ab9 */ /* 0x000fe20000000a00 */
[----:B------:R-:W-:Y:S01]  /*1e70*/  LOP3.LUT R3, R8, 0x40, R3, 0xe2, !PT ;  /* 0x0000004008037812 */ /* 0x000fe200078ee203 */
[----:B------:R-:W-:Y:S01]  /*1e80*/  IMAD.SHL.U32 R8, R18, 0x2, RZ ;  /* 0x0000000212087824 */ /* 0x000fe200078e00ff */
[----:B------:R-:W-:Y:S01]  /*1e90*/  UIMAD.WIDE.U32 UR4, UR4, -0x6db6db6d, URZ ;  /* 0x92492493040478a5 */ /* 0x000fe2000f8e003f */
[----:B------:R-:W-:Y:S01]  /*1ea0*/  IMAD R0, R0, -0x40, R5 ;  /* 0xffffffc000007824 */ /* 0x000fe200078e0205 */
[----:B------:R-:W-:Y:S01]  /*1eb0*/  USEL UR6, URZ, 0x1, !UP0 ;  /* 0x000000013f067887 */ /* 0x000fe2000c000000 */
[----:B---3--:R-:W-:Y:S01]  /*1ec0*/  IMAD R12, R4, -0x2, R7 ;  /* 0xfffffffe040c7824 */ /* 0x008fe200078e0207 */
[C---:B------:R-:W-:Y:S01]  /*1ed0*/  ISETP.GE.AND P0, PT, R93.reuse, R7, PT ;  /* 0x000000075d00720c */ /* 0x040fe20003f06270 */
[----:B------:R-:W-:Y:S01]  /*1ee0*/  IMAD.SHL.U32 R7, R92, 0x80, RZ ;  /* 0x000000805c077824 */ /* 0x000fe200078e00ff */
[----:B------:R-:W-:Y:S01]  /*1ef0*/  LOP3.LUT R8, R93, 0x6, R8, 0xf8, !PT ;  /* 0x000000065d087812 */ /* 0x000fe200078ef808 */
[----:B------:R-:W-:Y:S01]  /*1f00*/  IMAD R4, R14, UR8, RZ ;  /* 0x000000080e047c24 */ /* 0x000fe2000f8e02ff */
[----:B------:R-:W-:Y:S01]  /*1f10*/  USHF.R.U32.HI UR4, URZ, 0x2, UR5 ;  /* 0x000000023f047899 */ /* 0x000fe20008011605 */
[----:B------:R-:W-:Y:S01]  /*1f20*/  IMAD.WIDE R10, R92, 0x80, RZ ;  /* 0x000000805c0a7825 */ /* 0x000fe200078e02ff */
[----:B------:R-:W-:Y:S01]  /*1f30*/  ISETP.GE.OR P0, PT, R7, UR7, P0 ;  /* 0x0000000707007c0c */ /* 0x000fe20008706670 */
[----:B------:R-:W-:Y:S01]  /*1f40*/  ULOP3.LUT UR38, UR38, UR6, URZ, 0x3c, !UPT ;  /* 0x0000000626267292 */ /* 0x000fe2000f8e3c3f */
[----:B------:R-:W-:Y:S01]  /*1f50*/  SHF.R.S32.HI R9, RZ, 0x1f, R8 ;  /* 0x0000001fff097819 */ /* 0x000fe20000011408 */
[----:B------:R-:W-:Y:S01]  /*1f60*/  IMAD R13, R91, UR9, R4 ;  /* 0x000000095b0d7c24 */ /* 0x000fe2000f8e0204 */
[----:B------:R-:W-:Y:S01]  /*1f70*/  UIMAD UR39, UR4, -0xe, UR39 ;  /* 0xfffffff2042778a4 */ /* 0x000fe2000f8e0227 */
[----:B------:R-:W-:Y:S01]  /*1f80*/  IADD3 R96, -R7, UR7, R0 ;  /* 0x0000000707607c10 */ /* 0x000fe2000fffe100 */
[----:B------:R-:W-:Y:S01]  /*1f90*/  @UP1 ULOP3.LUT UR38, UR38, 0x1, UR4, 0x78, !UPT ;  /* 0x0000000126261892 */ /* 0x000fe2000f8e7804 */
[----:B------:R-:W-:Y:S01]  /*1fa0*/  IMAD.WIDE.U32 R4, R91, UR8, R8 ;  /* 0x000000085b047c25 */ /* 0x000fe2000f8e0008 */
[----:B------:R-:W-:-:S03]  /*1fb0*/  LOP3.LUT R21, R10, R3, R6, 0xfe, !PT ;  /* 0x000000030a157212 */ /* 0x000fc600078efe06 */
[----:B------:R-:W-:Y:S02]  /*1fc0*/  IMAD.IADD R5, R5, 0x1, R13 ;  /* 0x0000000105057824 */ /* 0x000fe400078e020d */
[----:B------:R-:W-:Y:S02]  /*1fd0*/  IMAD.IADD R3, R12, 0x1, -R93 ;  /* 0x000000010c037824 */ /* 0x000fe400078e0a5d */
[----:B------:R-:W-:Y:S01]  /*1fe0*/  IMAD.MOV.U32 R0, RZ, RZ, -0x1 ;  /* 0xffffffffff007424 */ /* 0x000fe200078e00ff */
[----:B------:R-:W-:Y:S06]  /*1ff0*/  @P0 BRA `(.L_x_35) ;  /* 0x0000003000a00947 */ /* 0x000fec0003800000 */
[----:B------:R-:W0:Y:S01]  /*2000*/  LDC.64 R12, c[0x0][0x5c8] ;  /* 0x00017200ff0c7b82 */ /* 0x000e220000000a00 */
[----:B------:R-:W-:Y:S01]  /*2010*/  ULDC.64 UR4, c[0x0][0x5c0] ;  /* 0x0001700000047ab9 */ /* 0x000fe20000000a00 */
[----:B------:R-:W-:Y:S01]  /*2020*/  BSSY B0, `(.L_x_35) ;  /* 0x0000325000007945 */ /* 0x000fe20003800000 */
[-C--:B0-----:R-:W-:Y:S02]  /*2030*/  IMAD R6, R11, R12.reuse, RZ ;  /* 0x0000000c0b067224 */ /* 0x081fe400078e02ff */
[----:B------:R-:W-:-:S04]  /*2040*/  IMAD.WIDE.U32 R4, R21, R12, R4 ;  /* 0x0000000c15047225 */ /* 0x000fc800078e0004 */
[----:B------:R-:W-:Y:S01]  /*2050*/  IMAD R7, R21, R13, R6 ;  /* 0x0000000d15077224 */ /* 0x000fe200078e0206 */
[----:B------:R-:W-:-:S03]  /*2060*/  IADD3 R4, P0, R4, UR4, RZ ;  /* 0x0000000404047c10 */ /* 0x000fc6000ff1e0ff */
[----:B------:R-:W-:Y:S01]  /*2070*/  IMAD.IADD R7, R5, 0x1, R7 ;  /* 0x0000000105077824 */ /* 0x000fe200078e0207 */
[----:B------:R-:W-:-:S04]  /*2080*/  LEA R6, P1, R12, R4, 0x3 ;  /* 0x000000040c067211 */ /* 0x000fc800078218ff */
[----:B------:R-:W-:Y:S02]  /*2090*/  IADD3.X R5, R7, UR5, RZ, P0, !PT ;  /* 0x0000000507057c10 */ /* 0x000fe400087fe4ff */
[----:B-----5:R-:W-:Y:S02]  /*20a0*/  ISETP.NE.AND P0, PT, R89, RZ, PT ;  /* 0x000000ff5900720c */ /* 0x020fe40003f05270 */
[----:B------:R-:W-:-:S11]  /*20b0*/  LEA.HI.X R7, R12, R5, R13, 0x3, P1 ;  /* 0x000000050c077211 */ /* 0x000fd600008f1c0d */
[----:B------:R-:W-:Y:S05]  /*20c0*/  @!P0 BRA `(.L_x_36) ;  /* 0x0000002400608947 */ /* 0x000fea0003800000 */
[----:B------:R-:W0:Y:S01]  /*20d0*/  LDC.64 R92, c[0x0][0x5b0] ;  /* 0x00016c00ff5c7b82 */ /* 0x000e220000000a00 */
[----:B------:R-:W-:Y:S01]  /*20e0*/  ULDC.64 UR4, c[0x0][0x5b8] ;  /* 0x00016e0000047ab9 */ /* 0x000fe20000000a00 */
[----:B------:R-:W-:Y:S01]  /*20f0*/  ISETP.GE.AND P1, PT, R96, 0x1, PT ;  /* 0x000000016000780c */ /* 0x000fe20003f26270 */
[----:B------:R-:W-:Y:S01]  /*2100*/  IMAD R10, R14, UR4, RZ ;  /* 0x000000040e0a7c24 */ /* 0x000fe2000f8e02ff */
[----:B------:R-:W-:Y:S01]  /*2110*/  BSSY B1, `(.L_x_37) ;  /* 0x000000e000017945 */ /* 0x000fe20003800000 */
[----:B------:R-:W-:Y:S01]  /*2120*/  IMAD.WIDE.U32 R14, R91, UR4, R8 ;  /* 0x000000045b0e7c25 */ /* 0x000fe2000f8e0008 */
[----:B------:R-:W-:Y:S02]  /*2130*/  ISETP.LT.OR P5, PT, R3, 0x1, !P1 ;  /* 0x000000010300780c */ /* 0x000fe40004fa1670 */
[----:B------:R-:W1:Y:S01]  /*2140*/  LDC.64 R94, c[0x0][0x5a8] ;  /* 0x00016a00ff5e7b82 */ /* 0x000e620000000a00 */
[----:B------:R-:W-:Y:S02]  /*2150*/  IMAD R13, R91, UR5, R10 ;  /* 0x000000055b0d7c24 */ /* 0x000fe4000f8e020a */
[----:B------:R-:W-:-:S02]  /*2160*/  IMAD.MOV.U32 R12, RZ, RZ, R14 ;  /* 0x000000ffff0c7224 */ /* 0x000fc400078e000e */
[----:B------:R-:W-:Y:S02]  /*2170*/  IMAD.IADD R13, R15, 0x1, R13 ;  /* 0x000000010f0d7824 */ /* 0x000fe400078e020d */
[-C--:B0-----:R-:W-:Y:S02]  /*2180*/  IMAD R10, R11, R92.reuse, RZ ;  /* 0x0000005c0b0a7224 */ /* 0x081fe400078e02ff */
[----:B------:R-:W-:-:S04]  /*2190*/  IMAD.WIDE.U32 R8, R21, R92, R12 ;  /* 0x0000005c15087225 */ /* 0x000fc800078e000c */
[----:B------:R-:W-:Y:S01]  /*21a0*/  IMAD R91, R21, R93, R10 ;  /* 0x0000005d155b7224 */ /* 0x000fe200078e020a */
[----:B-1----:R-:W-:-:S04]  /*21b0*/  IADD3 R8, P0, R8, R94, RZ ;  /* 0x0000005e08087210 */ /* 0x002fc80007f1e0ff */
[----:B------:R-:W-:Y:S01]  /*21c0*/  IADD3.X R9, R95, R9, R91, P0, !PT ;  /* 0x000000095f097210 */ /* 0x000fe200007fe45b */
[----:B------:R-:W-:Y:S08]  /*21d0*/  @P5 BRA `(.L_x_38) ;  /* 0x0000000000045947 */ /* 0x000ff00003800000 */
[----:B------:R0:W5:Y:S02]  /*21e0*/  LDG.E.U8 R90, desc[UR36][R8.64] ;  /* 0x00000024085a7981 */ /* 0x000164000c1e1100 */
.L_x_38:
[----:B------:R-:W-:Y:S05]  /*21f0*/  BSYNC B1 ;  /* 0x0000000000017941 */ /* 0x000fea0003800000 */
.L_x_37:
[----:B-----5:R-:W-:Y:S01]  /*2200*/  LOP3.LUT R15, R90, 0xffff, RZ, 0xc0, !PT ;  /* 0x0000ffff5a0f7812 */ /* 0x020fe200078ec0ff */
[C---:B------:R-:W-:Y:S01]  /*2210*/  IMAD.SHL.U32 R10, R92.reuse, 0x8, RZ ;  /* 0x000000085c0a7824 */ /* 0x040fe200078e00ff */
[----:B------:R-:W-:Y:S01]  /*2220*/  SHF.L.U64.HI R11, R92, 0x3, R93 ;  /* 0x000000035c0b7819 */ /* 0x000fe2000001025d */
[----:B------:R-:W-:Y:S01]  /*2230*/  BSSY B1, `(.L_x_39) ;  /* 0x000000e000017945 */ /* 0x000fe20003800000 */
[----:B------:R-:W-:Y:S02]  /*2240*/  PRMT R20, R15, 0x8880, RZ ;  /* 0x000088800f147816 */ /* 0x000fe400000000ff */
[----:B------:R-:W-:Y:S01]  /*2250*/  ISETP.LT.OR P2, PT, R3, 0x2, !P1 ;  /* 0x000000020300780c */ /* 0x000fe20004f41670 */
[----:B------:R-:W-:Y:S01]  /*2260*/  IMAD.WIDE.U32 R10, R21, R92, R10 ;  /* 0x0000005c150a7225 */ /* 0x000fe200078e000a */
[----:B------:R-:W-:-:S03]  /*2270*/  ISETP.GE.AND P0, PT, R96, 0x9, PT ;  /* 0x000000096000780c */ /* 0x000fc60003f06270 */
[----:B------:R-:W-:Y:S01]  /*2280*/  IMAD R15, R20, R89, RZ ;  /* 0x00000059140f7224 */ /* 0x000fe200078e02ff */
[----:B------:R-:W-:Y:S01]  /*2290*/  IADD3 R10, P3, P4, R14, R94, R10 ;  /* 0x0000005e0e0a7210 */ /* 0x000fe20007c7e00a */
[----:B------:R-:W-:Y:S02]  /*22a0*/  IMAD.IADD R20, R91, 0x1, R11 ;  /* 0x000000015b147824 */ /* 0x000fe400078e020b */
[----:B------:R-:W-:-:S05]  /*22b0*/  @!P5 IMAD R21, R24, R88, R15 ;  /* 0x000000581815d224 */ /* 0x000fca00078e020f */
[----:B------:R1:W-:Y:S01]  /*22c0*/  @!P5 STG.E.U8 desc[UR36][R4.64], R21 ;  /* 0x000000150400d986 */ /* 0x0003e2000c101124 */
[----:B------:R-:W-:Y:S05]  /*22d0*/  @P2 BRA `(.L_x_40) ;  /* 0x00000000000c2947 */ /* 0x000fea0003800000 */
[----:B------:R-:W2:Y:S02]  /*22e0*/  LDG.E.U8 R90, desc[UR36][R8.64+0x1] ;  /* 0x00000124085a7981 */ /* 0x000ea4000c1e1100 */
[----:B--2---:R-:W-:-:S05]  /*22f0*/  PRMT R14, R90, 0x8880, RZ ;  /* 0x000088805a0e7816 */ /* 0x004fca00000000ff */
[----:B------:R-:W-:-:S07]  /*2300*/  IMAD R15, R14, R89, RZ ;  /* 0x000000590e0f7224 */ /* 0x000fce00078e02ff */
.L_x_40:
[----:B------:R-:W-:Y:S05]  /*2310*/  BSYNC B1 ;  /* 0x0000000000017941 */ /* 0x000fea0003800000 */
.L_x_39:
[----:B------:R-:W-:Y:S01]  /*2320*/  ISETP.LT.OR P5, PT, R3, 0x1, !P0 ;  /* 0x000000010300780c */ /* 0x000fe200047a1670 */
[----:B------:R-:W-:Y:S01]  /*2330*/  @!P2 IMAD R25, R25, R88, R15 ;  /* 0x000000581919a224 */ /* 0x000fe200078e020f */
[----:B------:R-:W-:Y:S01]  /*2340*/  BSSY B1, `(.L_x_41) ;  /* 0x000000a000017945 */ /* 0x000fe20003800000 */
[----:B------:R-:W-:Y:S02]  /*2350*/  IADD3.X R11, R13, R95, R20, P3, P4 ;  /* 0x0000005f0d0b7210 */ /* 0x000fe40001fe8414 */
[C---:B------:R-:W-:Y:S01]  /*2360*/  ISETP.LT.OR P3, PT, R3.reuse, 0x2, !P0 ;  /* 0x000000020300780c */ /* 0x040fe20004761670 */
[----:B------:R2:W-:Y:S01]  /*2370*/  @!P2 STG.E.U8 desc[UR36][R4.64+0x1], R25 ;  /* 0x000001190400a986 */ /* 0x0005e2000c101124 */
[C---:B------:R-:W-:Y:S02]  /*2380*/  ISETP.LT.OR P4, PT, R3.reuse, 0x9, !P1 ;  /* 0x000000090300780c */ /* 0x040fe40004f81670 */
[----:B------:R-:W-:-:S04]  /*2390*/  ISETP.LT.OR P2, PT, R3, 0xa, !P1 ;  /* 0x0000000a0300780c */ /* 0x000fc80004f41670 */
[----:B------:R-:W-:Y:S09]  /*23a0*/  @P5 BRA `(.L_x_42) ;  /* 0x00000000000c5947 */ /* 0x000ff20003800000 */
[----:B------:R-:W3:Y:S02]  /*23b0*/  LDG.E.U8 R90, desc[UR36][R10.64] ;  /* 0x000000240a5a7981 */ /* 0x000ee4000c1e1100 */
[----:B---3--:R-:W-:-:S05]  /*23c0*/  PRMT R12, R90, 0x8880, RZ ;  /* 0x000088805a0c7816 */ /* 0x008fca00000000ff */
[----:B------:R-:W-:-:S07]  /*23d0*/  IMAD R15, R12, R89, RZ ;  /* 0x000000590c0f7224 */ /* 0x000fce00078e02ff */
.L_x_42:
[----:B------:R-:W-:Y:S05]  /*23e0*/  BSYNC B1 ;  /* 0x0000000000017941 */ /* 0x000fea0003800000 */
.L_x_41:
[----:B------:R-:W-:Y:S01]  /*23f0*/  @!P5 IMAD R13, R26, R88, R15 ;  /* 0x000000581a0dd224 */ /* 0x000fe200078e020f */
[----:B------:R-:W-:Y:S04]  /*2400*/  BSSY B1, `(.L_x_43) ;  /* 0x0000006000017945 */ /* 0x000fe80003800000 */
[----:B------:R3:W-:Y:S01]  /*2410*/  @!P5 STG.E.U8 desc[UR36][R6.64], R13 ;  /* 0x0000000d0600d986 */ /* 0x0007e2000c101124 */
[----:B------:R-:W-:Y:S05]  /*2420*/  @P3 BRA `(.L_x_44) ;  /* 0x00000000000c3947 */ /* 0x000fea0003800000 */
[----:B------:R-:W4:Y:S02]  /*2430*/  LDG.E.U8 R90, desc[UR36][R10.64+0x1] ;  /* 0x000001240a5a7981 */ /* 0x000f24000c1e1100 */
[----:B----4-:R-:W-:-:S05]  /*2440*/  PRMT R12, R90, 0x8880, RZ ;  /* 0x000088805a0c7816 */ /* 0x010fca00000000ff */
[----:B------:R-:W-:-:S07]  /*2450*/  IMAD R15, R12, R89, RZ ;  /* 0x000000590c0f7224 */ /* 0x000fce00078e02ff */
.L_x_44:
[----:B------:R-:W-:Y:S05]  /*2460*/  BSYNC B1 ;  /* 0x0000000000017941 */ /* 0x000fea0003800000 */
.L_x_43:
[----:B------:R-:W-:Y:S01]  /*2470*/  @!P3 IMAD R27, R27, R88, R15 ;  /* 0x000000581b1bb224 */ /* 0x000fe200078e020f */
[----:B------:R-:W-:Y:S04]  /*2480*/  BSSY B1, `(.L_x_45) ;  /* 0x0000006000017945 */ /* 0x000fe80003800000 */
[----:B------:R4:W-:Y:S01]  /*2490*/  @!P3 STG.E.U8 desc[UR36][R6.64+0x1], R27 ;  /* 0x0000011b0600b986 */ /* 0x0009e2000c101124 */
[----:B------:R-:W-:Y:S05]  /*24a0*/  @P4 BRA `(.L_x_46) ;  /* 0x00000000000c4947 */ /* 0x000fea0003800000 */
[----:B------:R-:W5:Y:S02]  /*24b0*/  LDG.E.U8 R90, desc[UR36][R8.64+0x8] ;  /* 0x00000824085a7981 */ /* 0x000f64000c1e1100 */
[----:B-----5:R-:W-:-:S05]  /*24c0*/  PRMT R12, R90, 0x8880, RZ ;  /* 0x000088805a0c7816 */ /* 0x020fca00000000ff */
[----:B------:R-:W-:-:S07]  /*24d0*/  IMAD R15, R12, R89, RZ ;  /* 0x000000590c0f7224 */ /* 0x000fce00078e02ff */
.L_x_46:
[----:B------:R-:W-:Y:S05]  /*24e0*/  BSYNC B1 ;  /* 0x0000000000017941 */ /* 0x000fea0003800000 */
.L_x_45:
[----:B---3--:R-:W-:Y:S01]  /*24f0*/  @!P4 IMAD R13, R28, R88, R15 ;  /* 0x000000581c0dc224 */ /* 0x008fe200078e020f */
[----:B------:R-:W-:Y:S04]  /*2500*/  BSSY B1, `(.L_x_47) ;  /* 0x0000006000017945 */ /* 0x000fe80003800000 */
[----:B------:R3:W-:Y:S01]  /*2510*/  @!P4 STG.E.U8 desc[UR36][R4.64+0x8], R13 ;  /* 0x0000080d0400c986 */ /* 0x0007e2000c101124 */
[----:B------:R-:W-:Y:S05]  /*2520*/  @P2 BRA `(.L_x_48) ;  /* 0x00000000000c2947 */ /* 0x000fea0003800000 */
[----:B------:R-:W5:Y:S02]  /*2530*/  LDG.E.U8 R90, desc[UR36][R8.64+0x9] ;  /* 0x00000924085a7981 */ /* 0x000f64000c1e1100 */
[----:B-----5:R-:W-:-:S05]  /*2540*/  PRMT R12, R90, 0x8880, RZ ;  /* 0x000088805a0c7816 */ /* 0x020fca00000000ff */
[----:B------:R-:W-:-:S07]  /*2550*/  IMAD R15, R12, R89, RZ ;  /* 0x000000590c0f7224 */ /* 0x000fce00078e02ff */
.L_x_48:
[----:B------:R-:W-:Y:S05]  /*2560*/  BSYNC B1 ;  /* 0x0000000000017941 */ /* 0x000fea0003800000 */
.L_x_47:
[----:B------:R-:W-:Y:S01]  /*2570*/  ISETP.LT.OR P4, PT, R3, 0x9, !P0 ;  /* 0x000000090300780c */ /* 0x000fe20004781670 */
[----:B------:R-:W-:Y:S01]  /*2580*/  @!P2 IMAD R29, R29, R88, R15 ;  /* 0x000000581d1da224 */ /* 0x000fe200078e020f */
[----:B------:R-:W-:Y:S01]  /*2590*/  BSSY B1, `(.L_x_49) ;  /* 0x0000009000017945 */ /* 0x000fe20003800000 */
[C---:B------:R-:W-:Y:S02]  /*25a0*/  ISETP.LT.OR P3, PT, R3.reuse, 0xa, !P0 ;  /* 0x0000000a0300780c */ /* 0x040fe40004761670 */
[C---:B------:R-:W-:Y:S01]  /*25b0*/  ISETP.LT.OR P5, PT, R3.reuse, 0x11, !P1 ;  /* 0x000000110300780c */ /* 0x040fe20004fa1670 */
[----:B------:R0:W-:Y:S01]  /*25c0*/  @!P2 STG.E.U8 desc[UR36][R4.64+0x9], R29 ;  /* 0x0000091d0400a986 */ /* 0x0001e2000c101124 */
[----:B------:R-:W-:-:S06]  /*25d0*/  ISETP.LT.OR P2, PT, R3, 0x12, !P1 ;  /* 0x000000120300780c */ /* 0x000fcc0004f41670 */
[----:B------:R-:W-:Y:S07]  /*25e0*/  @P4 BRA `(.L_x_50) ;  /* 0x00000000000c4947 */ /* 0x000fee0003800000 */
[----:B------:R-:W5:Y:S02]  /*25f0*/  LDG.E.U8 R90, desc[UR36][R10.64+0x8] ;  /* 0x000008240a5a7981 */ /* 0x000f64000c1e1100 */
[----:B-----5:R-:W-:-:S05]  /*2600*/  PRMT R12, R90, 0x8880, RZ ;  /* 0x000088805a0c7816 */ /* 0x020fca00000000ff */
[----:B------:R-:W-:-:S07]  /*2610*/  IMAD R15, R12, R89, RZ ;  /* 0x000000590c0f7224 */ /* 0x000fce00078e02ff */
.L_x_50:
[----:B------:R-:W-:Y:S05]  /*2620*/  BSYNC B1 ;  /* 0x0000000000017941 */ /* 0x000fea0003800000 */
.L_x_49:
[----:B---3--:R-:W-:Y:S01]  /*2630*/  @!P4 IMAD R13, R30, R88, R15 ;  /* 0x000000581e0dc224 */ /* 0x008fe200078e020f */
[----:B------:R-:W-:Y:S04]  /*2640*/  BSSY B1, `(.L_x_51) ;  /* 0x0000006000017945 */ /* 0x000fe80003800000 */
[----:B------:R3:W-:Y:S01]  /*2650*/  @!P4 STG.E.U8 desc[UR36][R6.64+0x8], R13 ;  /* 0x0000080d0600c986 */ /* 0x0007e2000c101124 */
[----:B------:R-:W-:Y:S05]  /*2660*/  @P3 BRA `(.L_x_52) ;  /* 0x00000000000c3947 */ /* 0x000fea0003800000 */
[----:B------:R-:W5:Y:S02]  /*2670*/  LDG.E.U8 R90, desc[UR36][R10.64+0x9] ;  /* 0x000009240a5a7981 */ /* 0x000f64000c1e1100 */
[----:B-----5:R-:W-:-:S05]  /*2680*/  PRMT R12, R90, 0x8880, RZ ;  /* 0x000088805a0c7816 */ /* 0x020fca00000000ff */
[----:B------:R-:W-:-:S07]  /*2690*/  IMAD R15, R12, R89, RZ ;  /* 0x000000590c0f7224 */ /* 0x000fce00078e02ff */
.L_x_52:
[----:B------:R-:W-:Y:S05]  /*26a0*/  BSYNC B1 ;  /* 0x0000000000017941 */ /* 0x000fea0003800000 */
.L_x_51:
[----:B------:R-:W-:Y:S01]  /*26b0*/  @!P3 IMAD R31, R31, R88, R15 ;  /* 0x000000581f1fb224 */ /* 0x000fe200078e020f */
[----:B------:R-:W-:Y:S04]  /*26c0*/  BSSY B1, `(.L_x_53) ;  /* 0x0000006000017945 */ /* 0x000fe80003800000 */
[----:B------:R0:W-:Y:S01]  /*26d0*/  @!P3 STG.E.U8 desc[UR36][R6.64+0x9], R31 ;  /* 0x0000091f0600b986 */ /* 0x0001e2000c101124 */
[----:B------:R-:W-:Y:S05]  /*26e0*/  @P5 BRA `(.L_x_54) ;  /* 0x00000000000c5947 */ /* 0x000fea0003800000 */
[----:B------:R-:W5:Y:S02]  /*26f0*/  LDG.E.U8 R90, desc[UR36][R8.64+0x10] ;  /* 0x00001024085a7981 */ /* 0x000f64000c1e1100 */
[----:B-----5:R-:W-:-:S05]  /*2700*/  PRMT R12, R90, 0x8880, RZ ;  /* 0x000088805a0c7816 */ /* 0x020fca00000000ff */
[----:B------:R-:W-:-:S07]  /*2710*/  IMAD R15, R12, R89, RZ ;  /* 0x000000590c0f7224 */ /* 0x000fce00078e02ff */
.L_x_54:
[----:B------:R-:W-:Y:S05]  /*2720*/  BSYNC B1 ;  /* 0x0000000000017941 */ /* 0x000fea0003800000 */
.L_x_53:
[----:B---3--:R-:W-:Y:S01]  /*2730*/  @!P5 IMAD R13, R32, R88, R15 ;  /* 0x00000058200dd224 */ /* 0x008fe200078e020f */
[----:B------:R-:W-:Y:S04]  /*2740*/  BSSY B1, `(.L_x_55) ;  /* 0x0000006000017945 */ /* 0x000fe80003800000 */
[----:B------:R3:W-:Y:S01]  /*2750*/  @!P5 STG.E.U8 desc[UR36][R4.64+0x10], R13 ;  /* 0x0000100d0400d986 */ /* 0x0007e2000c101124 */
[----:B------:R-:W-:Y:S05]  /*2760*/  @P2 BRA `(.L_x_56) ;  /* 0x00000000000c2947 */ /* 0x000fea0003800000 */
[----:B------:R-:W5:Y:S02]  /*2770*/  LDG.E.U8 R90, desc[UR36][R8.64+0x11] ;  /* 0x00001124085a7981 */ /* 0x000f64000c1e1100 */
[----:B-----5:R-:W-:-:S05]  /*2780*/  PRMT R12, R90, 0x8880, RZ ;  /* 0x000088805a0c7816 */ /* 0x020fca00000000ff */
[----:B------:R-:W-:-:S07]  /*2790*/  IMAD R15, R12, R89, RZ ;  /* 0x000000590c0f7224 */ /* 0x000fce00078e02ff */
.L_x_56:
[----:B------:R-:W-:Y:S05]  /*27a0*/  BSYNC B1 ;  /* 0x0000000000017941 */ /* 0x000fea0003800000 */
.L_x_55:
        /* <DEDUP_REMOVED lines=11> */
.L_x_58:
[----:B------:R-:W-:Y:S05]  /*2860*/  BSYNC B1 ;  /* 0x0000000000017941 */ /* 0x000fea0003800000 */
.L_x_57:
[----:B---3--:R-:W-:Y:S01]  /*2870*/  @!P4 IMAD R13, R34, R88, R15 ;  /* 0x00000058220dc224 */ /* 0x008fe200078e020f */
[----:B------:R-:W-:Y:S04]  /*2880*/  BSSY B1, `(.L_x_59) ;  /* 0x0000006000017945 */ /* 0x000fe80003800000 */
[----:B------:R3:W-:Y:S01]  /*2890*/  @!P4 STG.E.U8 desc[UR36][R6.64+0x10], R13 ;  /* 0x0000100d0600c986 */ /* 0x0007e2000c101124 */
[----:B------:R-:W-:Y:S05]  /*28a0*/  @P3 BRA `(.L_x_60) ;  /* 0x00000000000c3947 */ /* 0x000fea0003800000 */
[----:B------:R-:W5:Y:S02]  /*28b0*/  LDG.E.U8 R90, desc[UR36][R10.64+0x11] ;  /* 0x000011240a5a7981 */ /* 0x000f64000c1e1100 */
[----:B-----5:R-:W-:-:S05]  /*28c0*/  PRMT R12, R90, 0x8880, RZ ;  /* 0x000088805a0c7816 */ /* 0x020fca00000000ff */
[----:B------:R-:W-:-:S07]  /*28d0*/  IMAD R15, R12, R89, RZ ;  /* 0x000000590c0f7224 */ /* 0x000fce00078e02ff */
.L_x_60:
[----:B------:R-:W-:Y:S05]  /*28e0*/  BSYNC B1 ;  /* 0x0000000000017941 */ /* 0x000fea0003800000 */
.L_x_59:
[----:B------:R-:W-:Y:S01]  /*28f0*/  @!P3 IMAD R35, R35, R88, R15 ;  /* 0x000000582323b224 */ /* 0x000fe200078e020f */
[----:B------:R-:W-:Y:S04]  /*2900*/  BSSY B1, `(.L_x_61) ;  /* 0x0000006000017945 */ /* 0x000fe80003800000 */
[----:B------:R0:W-:Y:S01]  /*2910*/  @!P3 STG.E.U8 desc[UR36][R6.64+0x11], R35 ;  /* 0x000011230600b986 */ /* 0x0001e2000c101124 */
[----:B------:R-:W-:Y:S05]  /*2920*/  @P5 BRA `(.L_x_62) ;  /* 0x00000000000c5947 */ /* 0x000fea0003800000 */
[----:B------:R-:W5:Y:S02]  /*2930*/  LDG.E.U8 R90, desc[UR36][R8.64+0x18] ;  /* 0x00001824085a7981 */ /* 0x000f64000c1e1100 */
[----:B-----5:R-:W-:-:S05]  /*2940*/  PRMT R12, R90, 0x8880, RZ ;  /* 0x000088805a0c7816 */ /* 0x020fca00000000ff */
[----:B------:R-:W-:-:S07]  /*2950*/  IMAD R15, R12, R89, RZ ;  /* 0x000000590c0f7224 */ /* 0x000fce00078e02ff */
.L_x_62:
[----:B------:R-:W-:Y:S05]  /*2960*/  BSYNC B1 ;  /* 0x0000000000017941 */ /* 0x000fea0003800000 */
.L_x_61:
[----:B---3--:R-:W-:Y:S01]  /*2970*/  @!P5 IMAD R13, R36, R88, R15 ;  /* 0x00000058240dd224 */ /* 0x008fe200078e020f */
[----:B------:R-:W-:Y:S04]  /*2980*/  BSSY B1, `(.L_x_63) ;  /* 0x0000006000017945 */ /* 0x000fe80003800000 */
[----:B------:R3:W-:Y:S01]  /*2990*/  @!P5 STG.E.U8 desc[UR36][R4.64+0x18], R13 ;  /* 0x0000180d0400d986 */ /* 0x0007e2000c101124 */
[----:B------:R-:W-:Y:S05]  /*29a0*/  @P2 BRA `(.L_x_64) ;  /* 0x00000000000c2947 */ /* 0x000fea0003800000 */
[----:B------:R-:W5:Y:S02]  /*29b0*/  LDG.E.U8 R90, desc[UR36][R8.64+0x19] ;  /* 0x00001924085a7981 */ /* 0x000f64000c1e1100 */
[----:B-----5:R-:W-:-:S05]  /*29c0*/  PRMT R12, R90, 0x8880, RZ ;  /* 0x000088805a0c7816 */ /* 0x020fca00000000ff */
[----:B------:R-:W-:-:S07]  /*29d0*/  IMAD R15, R12, R89, RZ ;  /* 0x000000590c0f7224 */ /* 0x000fce00078e02ff */
.L_x_64:
[----:B------:R-:W-:Y:S05]  /*29e0*/  BSYNC B1 ;  /* 0x0000000000017941 */ /* 0x000fea0003800000 */
.L_x_63:
        /* <DEDUP_REMOVED lines=11> */
.L_x_66:
[----:B------:R-:W-:Y:S05]  /*2aa0*/  BSYNC B1 ;  /* 0x0000000000017941 */ /* 0x000fea0003800000 */
.L_x_65:
[----:B---3--:R-:W-:Y:S01]  /*2ab0*/  @!P4 IMAD R13, R38, R88, R15 ;  /* 0x00000058260dc224 */ /* 0x008fe200078e020f */
[----:B------:R-:W-:Y:S04]  /*2ac0*/  BSSY B1, `(.L_x_67) ;  /* 0x0000006000017945 */ /* 0x000fe80003800000 */
[----:B------:R3:W-:Y:S01]  /*2ad0*/  @!P4 STG.E.U8 desc[UR36][R6.64+0x18], R13 ;  /* 0x0000180d0600c986 */ /* 0x0007e2000c101124 */
[----:B------:R-:W-:Y:S05]  /*2ae0*/  @P3 BRA `(.L_x_68) ;  /* 0x00000000000c3947 */ /* 0x000fea0003800000 */
[----:B------:R-:W5:Y:S02]  /*2af0*/  LDG.E.U8 R90, desc[UR36][R10.64+0x19] ;  /* 0x000019240a5a7981 */ /* 0x000f64000c1e1100 */
[----:B-----5:R-:W-:-:S05]  /*2b00*/  PRMT R12, R90, 0x8880, RZ ;  /* 0x000088805a0c7816 */ /* 0x020fca00000000ff */
[----:B------:R-:W-:-:S07]  /*2b10*/  IMAD R15, R12, R89, RZ ;  /* 0x000000590c0f7224 */ /* 0x000fce00078e02ff */
.L_x_68:
[----:B------:R-:W-:Y:S05]  /*2b20*/  BSYNC B1 ;  /* 0x0000000000017941 */ /* 0x000fea0003800000 */
.L_x_67:
[----:B------:R-:W-:Y:S01]  /*2b30*/  @!P3 IMAD R39, R39, R88, R15 ;  /* 0x000000582727b224 */ /* 0x000fe200078e020f */
[----:B------:R-:W-:Y:S04]  /*2b40*/  BSSY B1, `(.L_x_69) ;  /* 0x0000006000017945 */ /* 0x000fe80003800000 */
[----:B------:R0:W-:Y:S01]  /*2b50*/  @!P3 STG.E.U8 desc[UR36][R6.64+0x19], R39 ;  /* 0x000019270600b986 */ /* 0x0001e2000c101124 */
[----:B------:R-:W-:Y:S05]  /*2b60*/  @P5 BRA `(.L_x_70) ;  /* 0x00000000000c5947 */ /* 0x000fea0003800000 */
[----:B------:R-:W5:Y:S02]  /*2b70*/  LDG.E.U8 R90, desc[UR36][R8.64+0x20] ;  /* 0x00002024085a7981 */ /* 0x000f64000c1e1100 */
[----:B-----5:R-:W-:-:S05]  /*2b80*/  PRMT R12, R90, 0x8880, RZ ;  /* 0x000088805a0c7816 */ /* 0x020fca00000000ff */
[----:B------:R-:W-:-:S07]  /*2b90*/  IMAD R15, R12, R89, RZ ;  /* 0x000000590c0f7224 */ /* 0x000fce00078e02ff */
.L_x_70:
[----:B------:R-:W-:Y:S05]  /*2ba0*/  BSYNC B1 ;  /* 0x0000000000017941 */ /* 0x000fea0003800000 */
.L_x_69:
[----:B---3--:R-:W-:Y:S01]  /*2bb0*/  @!P5 IMAD R13, R40, R88, R15 ;  /* 0x00000058280dd224 */ /* 0x008fe200078e020f */
[----:B------:R-:W-:Y:S04]  /*2bc0*/  BSSY B1, `(.L_x_71) ;  /* 0x0000006000017945 */ /* 0x000fe80003800000 */
[----:B------:R3:W-:Y:S01]  /*2bd0*/  @!P5 STG.E.U8 desc[UR36][R4.64+0x20], R13 ;  /* 0x0000200d0400d986 */ /* 0x0007e2000c101124 */
[----:B------:R-:W-:Y:S05]  /*2be0*/  @P2 BRA `(.L_x_72) ;  /* 0x00000000000c2947 */ /* 0x000fea0003800000 */
[----:B------:R-:W5:Y:S02]  /*2bf0*/  LDG.E.U8 R90, desc[UR36][R8.64+0x21] ;  /* 0x00002124085a7981 */ /* 0x000f64000c1e1100 */
[----:B-----5:R-:W-:-:S05]  /*2c00*/  PRMT R12, R90, 0x8880, RZ ;  /* 0x000088805a0c7816 */ /* 0x020fca00000000ff */
[----:B------:R-:W-:-:S07]  /*2c10*/  IMAD R15, R12, R89, RZ ;  /* 0x000000590c0f7224 */ /* 0x000fce00078e02ff */
.L_x_72:
[----:B------:R-:W-:Y:S05]  /*2c20*/  BSYNC B1 ;  /* 0x0000000000017941 */ /* 0x000fea0003800000 */
.L_x_71:
        /* <DEDUP_REMOVED lines=11> */
.L_x_74:
[----:B------:R-:W-:Y:S05]  /*2ce0*/  BSYNC B1 ;  /* 0x0000000000017941 */ /* 0x000fea0003800000 */
.L_x_73:
[----:B---3--:R-:W-:Y:S01]  /*2cf0*/  @!P4 IMAD R13, R42, R88, R15 ;  /* 0x000000582a0dc224 */ /* 0x008fe200078e020f */
[----:B------:R-:W-:Y:S04]  /*2d00*/  BSSY B1, `(.L_x_75) ;  /* 0x0000006000017945 */ /* 0x000fe80003800000 */
[----:B------:R3:W-:Y:S01]  /*2d10*/  @!P4 STG.E.U8 desc[UR36][R6.64+0x20], R13 ;  /* 0x0000200d0600c986 */ /* 0x0007e2000c101124 */
[----:B------:R-:W-:Y:S05]  /*2d20*/  @P3 BRA `(.L_x_76) ;  /* 0x00000000000c3947 */ /* 0x000fea0003800000 */
[----:B------:R-:W5:Y:S02]  /*2d30*/  LDG.E.U8 R90, desc[UR36][R10.64+0x21] ;  /* 0x000021240a5a7981 */ /* 0x000f64000c1e1100 */
[----:B-----5:R-:W-:-:S05]  /*2d40*/  PRMT R12, R90, 0x8880, RZ ;  /* 0x000088805a0c7816 */ /* 0x020fca00000000ff */
[----:B------:R-:W-:-:S07]  /*2d50*/  IMAD R15, R12, R89, RZ ;  /* 0x000000590c0f7224 */ /* 0x000fce00078e02ff */
.L_x_76:
[----:B------:R-:W-:Y:S05]  /*2d60*/  BSYNC B1 ;  /* 0x0000000000017941 */ /* 0x000fea0003800000 */
.L_x_75:
[----:B------:R-:W-:Y:S01]  /*2d70*/  @!P3 IMAD R43, R43, R88, R15 ;  /* 0x000000582b2bb224 */ /* 0x000fe200078e020f */
[----:B------:R-:W-:Y:S04]  /*2d80*/  BSSY B1, `(.L_x_77) ;  /* 0x0000006000017945 */ /* 0x000fe80003800000 */
[----:B------:R0:W-:Y:S01]  /*2d90*/  @!P3 STG.E.U8 desc[UR36][R6.64+0x21], R43 ;  /* 0x0000212b0600b986 */ /* 0x0001e2000c101124 */
[----:B------:R-:W-:Y:S05]  /*2da0*/  @P5 BRA `(.L_x_78) ;  /* 0x00000000000c5947 */ /* 0x000fea0003800000 */
[----:B------:R-:W5:Y:S02]  /*2db0*/  LDG.E.U8 R90, desc[UR36][R8.64+0x28] ;  /* 0x00002824085a7981 */ /* 0x000f64000c1e1100 */
[----:B-----5:R-:W-:-:S05]  /*2dc0*/  PRMT R12, R90, 0x8880, RZ ;  /* 0x000088805a0c7816 */ /* 0x020fca00000000ff */
[----:B------:R-:W-:-:S07]  /*2dd0*/  IMAD R15, R12, R89, RZ ;  /* 0x000000590c0f7224 */ /* 0x000fce00078e02ff */
.L_x_78:
[----:B------:R-:W-:Y:S05]  /*2de0*/  BSYNC B1 ;  /* 0x0000000000017941 */ /* 0x000fea0003800000 */
.L_x_77:
[----:B---3--:R-:W-:Y:S01]  /*2df0*/  @!P5 IMAD R13, R44, R88, R15 ;  /* 0x000000582c0dd224 */ /* 0x008fe200078e020f */
[----:B------:R-:W-:Y:S04]  /*2e00*/  BSSY B1, `(.L_x_79) ;  /* 0x0000006000017945 */ /* 0x000fe80003800000 */
[----:B------:R3:W-:Y:S01]  /*2e10*/  @!P5 STG.E.U8 desc[UR36][R4.64+0x28], R13 ;  /* 0x0000280d0400d986 */ /* 0x0007e2000c101124 */
[----:B------:R-:W-:Y:S05]  /*2e20*/  @P2 BRA `(.L_x_80) ;  /* 0x00000000000c2947 */ /* 0x000fea0003800000 */
[----:B------:R-:W5:Y:S02]  /*2e30*/  LDG.E.U8 R90, desc[UR36][R8.64+0x29] ;  /* 0x00002924085a7981 */ /* 0x000f64000c1e1100 */
[----:B-----5:R-:W-:-:S05]  /*2e40*/  PRMT R12, R90, 0x8880, RZ ;  /* 0x000088805a0c7816 */ /* 0x020fca00000000ff */
[----:B------:R-:W-:-:S07]  /*2e50*/  IMAD R15, R12, R89, RZ ;  /* 0x000000590c0f7224 */ /* 0x000fce00078e02ff */
.L_x_80:
[----:B------:R-:W-:Y:S05]  /*2e60*/  BSYNC B1 ;  /* 0x0000000000017941 */ /* 0x000fea0003800000 */
.L_x_79:
        /* <DEDUP_REMOVED lines=11> */
.L_x_82:
[----:B------:R-:W-:Y:S05]  /*2f20*/  BSYNC B1 ;  /* 0x0000000000017941 */ /* 0x000fea0003800000 */
.L_x_81:
[----:B---3--:R-:W-:Y:S01]  /*2f30*/  @!P4 IMAD R13, R46, R88, R15 ;  /* 0x000000582e0dc224 */ /* 0x008fe200078e020f */
[----:B------:R-:W-:Y:S04]  /*2f40*/  BSSY B1, `(.L_x_83) ;  /* 0x0000006000017945 */ /* 0x000fe80003800000 */
[----:B------:R3:W-:Y:S01]  /*2f50*/  @!P4 STG.E.U8 desc[UR36][R6.64+0x28], R13 ;  /* 0x0000280d0600c986 */ /* 0x0007e2000c101124 */
[----:B------:R-:W-:Y:S05]  /*2f60*/  @P3 BRA `(.L_x_84) ;  /* 0x00000000000c3947 */ /* 0x000fea0003800000 */
[----:B------:R-:W5:Y:S02]  /*2f70*/  LDG.E.U8 R90, desc[UR36][R10.64+0x29] ;  /* 0x000029240a5a7981 */ /* 0x000f64000c1e1100 */
[----:B-----5:R-:W-:-:S05]  /*2f80*/  PRMT R12, R90, 0x8880, RZ ;  /* 0x000088805a0c7816 */ /* 0x020fca00000000ff */
[----:B------:R-:W-:-:S07]  /*2f90*/  IMAD R15, R12, R89, RZ ;  /* 0x000000590c0f7224 */ /* 0x000fce00078e02ff */
.L_x_84:
[----:B------:R-:W-:Y:S05]  /*2fa0*/  BSYNC B1 ;  /* 0x0000000000017941 */ /* 0x000fea0003800000 */
.L_x_83:
[----:B------:R-:W-:Y:S01]  /*2fb0*/  @!P3 IMAD R47, R47, R88, R15 ;  /* 0x000000582f2fb224 */ /* 0x000fe200078e020f */
[----:B------:R-:W-:Y:S04]  /*2fc0*/  BSSY B1, `(.L_x_85) ;  /* 0x0000006000017945 */ /* 0x000fe80003800000 */
[----:B------:R0:W-:Y:S01]  /*2fd0*/  @!P3 STG.E.U8 desc[UR36][R6.64+0x29], R47 ;  /* 0x0000292f0600b986 */ /* 0x0001e2000c101124 */
[----:B------:R-:W-:Y:S05]  /*2fe0*/  @P5 BRA `(.L_x_86) ;  /* 0x00000000000c5947 */ /* 0x000fea0003800000 */
[----:B------:R-:W5:Y:S02]  /*2ff0*/  LDG.E.U8 R90, desc[UR36][R8.64+0x30] ;  /* 0x00003024085a7981 */ /* 0x000f64000c1e1100 */
[----:B-----5:R-:W-:-:S05]  /*3000*/  PRMT R12, R90, 0x8880, RZ ;  /* 0x000088805a0c7816 */ /* 0x020fca00000000ff */
[----:B------:R-:W-:-:S07]  /*3010*/  IMAD R15, R12, R89, RZ ;  /* 0x000000590c0f7224 */ /* 0x000fce00078e02ff */
.L_x_86:
[----:B------:R-:W-:Y:S05]  /*3020*/  BSYNC B1 ;  /* 0x0000000000017941 */ /* 0x000fea0003800000 */
.L_x_85:
[----:B---3--:R-:W-:Y:S01]  /*3030*/  @!P5 IMAD R13, R48, R88, R15 ;  /* 0x00000058300dd224 */ /* 0x008fe200078e020f */
[----:B------:R-:W-:Y:S04]  /*3040*/  BSSY B1, `(.L_x_87) ;  /* 0x0000006000017945 */ /* 0x000fe80003800000 */
[----:B------:R3:W-:Y:S01]  /*3050*/  @!P5 STG.E.U8 desc[UR36][R4.64+0x30], R13 ;  /* 0x0000300d0400d986 */ /* 0x0007e2000c101124 */
[----:B------:R-:W-:Y:S05]  /*3060*/  @P2 BRA `(.L_x_88) ;  /* 0x00000000000c2947 */ /* 0x000fea0003800000 */
[----:B------:R-:W5:Y:S02]  /*3070*/  LDG.E.U8 R90, desc[UR36][R8.64+0x31] ;  /* 0x00003124085a7981 */ /* 0x000f64000c1e1100 */
[----:B-----5:R-:W-:-:S05]  /*3080*/  PRMT R12, R90, 0x8880, RZ ;  /* 0x000088805a0c7816 */ /* 0x020fca00000000ff */
[----:B------:R-:W-:-:S07]  /*3090*/  IMAD R15, R12, R89, RZ ;  /* 0x000000590c0f7224 */ /* 0x000fce00078e02ff */
.L_x_88:
[----:B------:R-:W-:Y:S05]  /*30a0*/  BSYNC B1 ;  /* 0x0000000000017941 */ /* 0x000fea0003800000 */
.L_x_87:
        /* <DEDUP_REMOVED lines=11> */
.L_x_90:
[----:B------:R-:W-:Y:S05]  /*3160*/  BSYNC B1 ;  /* 0x0000000000017941 */ /* 0x000fea0003800000 */
.L_x_89:
[----:B---3--:R-:W-:Y:S01]  /*3170*/  @!P4 IMAD R13, R50, R88, R15 ;  /* 0x00000058320dc224 */ /* 0x008fe200078e020f */
[----:B------:R-:W-:Y:S04]  /*3180*/  BSSY B1, `(.L_x_91) ;  /* 0x0000006000017945 */ /* 0x000fe80003800000 */
[----:B------:R3:W-:Y:S01]  /*3190*/  @!P4 STG.E.U8 desc[UR36][R6.64+0x30], R13 ;  /* 0x0000300d0600c986 */ /* 0x0007e2000c101124 */
[----:B------:R-:W-:Y:S05]  /*31a0*/  @P3 BRA `(.L_x_92) ;  /* 0x00000000000c3947 */ /* 0x000fea0003800000 */
[----:B------:R-:W5:Y:S02]  /*31b0*/  LDG.E.U8 R90, desc[UR36][R10.64+0x31] ;  /* 0x000031240a5a7981 */ /* 0x000f64000c1e1100 */
[----:B-----5:R-:W-:-:S05]  /*31c0*/  PRMT R12, R90, 0x8880, RZ ;  /* 0x000088805a0c7816 */ /* 0x020fca00000000ff */
[----:B------:R-:W-:-:S07]  /*31d0*/  IMAD R15, R12, R89, RZ ;  /* 0x000000590c0f7224 */ /* 0x000fce00078e02ff */
.L_x_92:
[----:B------:R-:W-:Y:S05]  /*31e0*/  BSYNC B1 ;  /* 0x0000000000017941 */ /* 0x000fea0003800000 */
.L_x_91:
[----:B------:R-:W-:Y:S01]  /*31f0*/  @!P3 IMAD R51, R51, R88, R15 ;  /* 0x000000583333b224 */ /* 0x000fe200078e020f */
[----:B------:R-:W-:Y:S04]  /*3200*/  BSSY B1, `(.L_x_93) ;  /* 0x0000006000017945 */ /* 0x000fe80003800000 */
[----:B------:R0:W-:Y:S01]  /*3210*/  @!P3 STG.E.U8 desc[UR36][R6.64+0x31], R51 ;  /* 0x000031330600b986 */ /* 0x0001e2000c101124 */
[----:B------:R-:W-:Y:S05]  /*3220*/  @P5 BRA `(.L_x_94) ;  /* 0x00000000000c5947 */ /* 0x000fea0003800000 */
[----:B------:R-:W5:Y:S02]  /*3230*/  LDG.E.U8 R90, desc[UR36][R8.64+0x38] ;  /* 0x00003824085a7981 */ /* 0x000f64000c1e1100 */
[----:B-----5:R-:W-:-:S05]  /*3240*/  PRMT R12, R90, 0x8880, RZ ;  /* 0x000088805a0c7816 */ /* 0x020fca00000000ff */
[----:B------:R-:W-:-:S07]  /*3250*/  IMAD R15, R12, R89, RZ ;  /* 0x000000590c0f7224 */ /* 0x000fce00078e02ff */
.L_x_94:
[----:B------:R-:W-:Y:S05]  /*3260*/  BSYNC B1 ;  /* 0x0000000000017941 */ /* 0x000fea0003800000 */
.L_x_93:
[----:B---3--:R-:W-:Y:S01]  /*3270*/  @!P5 IMAD R13, R52, R88, R15 ;  /* 0x00000058340dd224 */ /* 0x008fe200078e020f */
[----:B------:R-:W-:Y:S04]  /*3280*/  BSSY B1, `(.L_x_95) ;  /* 0x0000006000017945 */ /* 0x000fe80003800000 */
[----:B------:R3:W-:Y:S01]  /*3290*/  @!P5 STG.E.U8 desc[UR36][R4.64+0x38], R13 ;  /* 0x0000380d0400d986 */ /* 0x0007e2000c101124 */
[----:B------:R-:W-:Y:S05]  /*32a0*/  @P2 BRA `(.L_x_96) ;  /* 0x00000000000c2947 */ /* 0x000fea0003800000 */
[----:B------:R-:W5:Y:S02]  /*32b0*/  LDG.E.U8 R90, desc[UR36][R8.64+0x39] ;  /* 0x00003924085a7981 */ /* 0x000f64000c1e1100 */
[----:B-----5:R-:W-:-:S05]  /*32c0*/  PRMT R12, R90, 0x8880, RZ ;  /* 0x000088805a0c7816 */ /* 0x020fca00000000ff */
[----:B------:R-:W-:-:S07]  /*32d0*/  IMAD R15, R12, R89, RZ ;  /* 0x000000590c0f7224 */ /* 0x000fce00078e02ff */
.L_x_96:
[----:B------:R-:W-:Y:S05]  /*32e0*/  BSYNC B1 ;  /* 0x0000000000017941 */ /* 0x000fea0003800000 */
.L_x_95:
        /* <DEDUP_REMOVED lines=11> */
.L_x_98:
[----:B------:R-:W-:Y:S05]  /*33a0*/  BSYNC B1 ;  /* 0x0000000000017941 */ /* 0x000fea0003800000 */
.L_x_97:
[----:B---3--:R-:W-:Y:S01]  /*33b0*/  @!P4 IMAD R13, R54, R88, R15 ;  /* 0x00000058360dc224 */ /* 0x008fe200078e020f */
[----:B------:R-:W-:Y:S04]  /*33c0*/  BSSY B1, `(.L_x_99) ;  /* 0x0000006000017945 */ /* 0x000fe80003800000 */
[----:B------:R3:W-:Y:S01]  /*33d0*/  @!P4 STG.E.U8 desc[UR36][R6.64+0x38], R13 ;  /* 0x0000380d0600c986 */ /* 0x0007e2000c101124 */
[----:B------:R-:W-:Y:S05]  /*33e0*/  @P3 BRA `(.L_x_100) ;  /* 0x00000000000c3947 */ /* 0x000fea0003800000 */
[----:B------:R-:W5:Y:S02]  /*33f0*/  LDG.E.U8 R90, desc[UR36][R10.64+0x39] ;  /* 0x000039240a5a7981 */ /* 0x000f64000c1e1100 */
[----:B-----5:R-:W-:-:S05]  /*3400*/  PRMT R12, R90, 0x8880, RZ ;  /* 0x000088805a0c7816 */ /* 0x020fca00000000ff */
[----:B------:R-:W-:-:S07]  /*3410*/  IMAD R15, R12, R89, RZ ;  /* 0x000000590c0f7224 */ /* 0x000fce00078e02ff */
.L_x_100:
[----:B------:R-:W-:Y:S05]  /*3420*/  BSYNC B1 ;  /* 0x0000000000017941 */ /* 0x000fea0003800000 */
.L_x_99:
[----:B------:R-:W-:Y:S01]  /*3430*/  @!P3 IMAD R55, R55, R88, R15 ;  /* 0x000000583737b224 */ /* 0x000fe200078e020f */
[----:B------:R-:W-:Y:S04]  /*3440*/  BSSY B1, `(.L_x_101) ;  /* 0x0000006000017945 */ /* 0x000fe80003800000 */
[----:B------:R0:W-:Y:S01]  /*3450*/  @!P3 STG.E.U8 desc[UR36][R6.64+0x39], R55 ;  /* 0x000039370600b986 */ /* 0x0001e2000c101124 */
[----:B------:R-:W-:Y:S05]  /*3460*/  @P5 BRA `(.L_x_102) ;  /* 0x00000000000c5947 */ /* 0x000fea0003800000 */
[----:B------:R-:W5:Y:S02]  /*3470*/  LDG.E.U8 R90, desc[UR36][R8.64+0x40] ;  /* 0x00004024085a7981 */ /* 0x000f64000c1e1100 */
[----:B-----5:R-:W-:-:S05]  /*3480*/  PRMT R12, R90, 0x8880, RZ ;  /* 0x000088805a0c7816 */ /* 0x020fca00000000ff */
[----:B------:R-:W-:-:S07]  /*3490*/  IMAD R15, R12, R89, RZ ;  /* 0x000000590c0f7224 */ /* 0x000fce00078e02ff */
.L_x_102:
[----:B------:R-:W-:Y:S05]  /*34a0*/  BSYNC B1 ;  /* 0x0000000000017941 */ /* 0x000fea0003800000 */
.L_x_101:
[----:B---3--:R-:W-:Y:S01]  /*34b0*/  @!P5 IMAD R13, R56, R88, R15 ;  /* 0x00000058380dd224 */ /* 0x008fe200078e020f */
[----:B------:R-:W-:Y:S04]  /*34c0*/  BSSY B1, `(.L_x_103) ;  /* 0x0000006000017945 */ /* 0x000fe80003800000 */
[----:B------:R3:W-:Y:S01]  /*34d0*/  @!P5 STG.E.U8 desc[UR36][R4.64+0x40], R13 ;  /* 0x0000400d0400d986 */ /* 0x0007e2000c101124 */
[----:B------:R-:W-:Y:S05]  /*34e0*/  @P2 BRA `(.L_x_104) ;  /* 0x00000000000c2947 */ /* 0x000fea0003800000 */
[----:B------:R-:W5:Y:S02]  /*34f0*/  LDG.E.U8 R90, desc[UR36][R8.64+0x41] ;  /* 0x00004124085a7981 */ /* 0x000f64000c1e1100 */
[----:B-----5:R-:W-:-:S05]  /*3500*/  PRMT R12, R90, 0x8880, RZ ;  /* 0x000088805a0c7816 */ /* 0x020fca00000000ff */
[----:B------:R-:W-:-:S07]  /*3510*/  IMAD R15, R12, R89, RZ ;  /* 0x000000590c0f7224 */ /* 0x000fce00078e02ff */
.L_x_104:
[----:B------:R-:W-:Y:S05]  /*3520*/  BSYNC B1 ;  /* 0x0000000000017941 */ /* 0x000fea0003800000 */
.L_x_103:
        /* <DEDUP_REMOVED lines=11> */
.L_x_106:
[----:B------:R-:W-:Y:S05]  /*35e0*/  BSYNC B1 ;  /* 0x0000000000017941 */ /* 0x000fea0003800000 */
.L_x_105:
[----:B---3--:R-:W-:Y:S01]  /*35f0*/  @!P4 IMAD R13, R58, R88, R15 ;  /* 0x000000583a0dc224 */ /* 0x008fe200078e020f */
[----:B------:R-:W-:Y:S04]  /*3600*/  BSSY B1, `(.L_x_107) ;  /* 0x0000006000017945 */ /* 0x000fe80003800000 */
[----:B------:R3:W-:Y:S01]  /*3610*/  @!P4 STG.E.U8 desc[UR36][R6.64+0x40], R13 ;  /* 0x0000400d0600c986 */ /* 0x0007e2000c101124 */
[----:B------:R-:W-:Y:S05]  /*3620*/  @P3 BRA `(.L_x_108) ;  /* 0x00000000000c3947 */ /* 0x000fea0003800000 */
[----:B------:R-:W5:Y:S02]  /*3630*/  LDG.E.U8 R90, desc[UR36][R10.64+0x41] ;  /* 0x000041240a5a7981 */ /* 0x000f64000c1e1100 */
[----:B-----5:R-:W-:-:S05]  /*3640*/  PRMT R12, R90, 0x8880, RZ ;  /* 0x000088805a0c7816 */ /* 0x020fca00000000ff */
[----:B------:R-:W-:-:S07]  /*3650*/  IMAD R15, R12, R89, RZ ;  /* 0x000000590c0f7224 */ /* 0x000fce00078e02ff */
.L_x_108:
[----:B------:R-:W-:Y:S05]  /*3660*/  BSYNC B1 ;  /* 0x0000000000017941 */ /* 0x000fea0003800000 */
.L_x_107:
[----:B------:R-:W-:Y:S01]  /*3670*/  @!P3 IMAD R59, R59, R88, R15 ;  /* 0x000000583b3bb224 */ /* 0x000fe200078e020f */
[----:B------:R-:W-:Y:S04]  /*3680*/  BSSY B1, `(.L_x_109) ;  /* 0x0000006000017945 */ /* 0x000fe80003800000 */
[----:B------:R0:W-:Y:S01]  /*3690*/  @!P3 STG.E.U8 desc[UR36][R6.64+0x41], R59 ;  /* 0x0000413b0600b986 */ /* 0x0001e2000c101124 */
[----:B------:R-:W-:Y:S05]  /*36a0*/  @P5 BRA `(.L_x_110) ;  /* 0x00000000000c5947 */ /* 0x000fea0003800000 */
[----:B------:R-:W5:Y:S02]  /*36b0*/  LDG.E.U8 R90, desc[UR36][R8.64+0x48] ;  /* 0x00004824085a7981 */ /* 0x000f64000c1e1100 */
[----:B-----5:R-:W-:-:S05]  /*36c0*/  PRMT R12, R90, 0x8880, RZ ;  /* 0x000088805a0c7816 */ /* 0x020fca00000000ff */
[----:B------:R-:W-:-:S07]  /*36d0*/  IMAD R15, R12, R89, RZ ;  /* 0x000000590c0f7224 */ /* 0x000fce00078e02ff */
.L_x_110:
[----:B------:R-:W-:Y:S05]  /*36e0*/  BSYNC B1 ;  /* 0x0000000000017941 */ /* 0x000fea0003800000 */
.L_x_109:
[----:B---3--:R-:W-:Y:S01]  /*36f0*/  @!P5 IMAD R13, R60, R88, R15 ;  /* 0x000000583c0dd224 */ /* 0x008fe200078e020f */
[----:B------:R-:W-:Y:S04]  /*3700*/  BSSY B1, `(.L_x_111) ;  /* 0x0000006000017945 */ /* 0x000fe80003800000 */
[----:B------:R3:W-:Y:S01]  /*3710*/  @!P5 STG.E.U8 desc[UR36][R4.64+0x48], R13 ;  /* 0x0000480d0400d986 */ /* 0x0007e2000c101124 */
[----:B------:R-:W-:Y:S05]  /*3720*/  @P2 BRA `(.L_x_112) ;  /* 0x00000000000c2947 */ /* 0x000fea0003800000 */
[----:B------:R-:W5:Y:S02]  /*3730*/  LDG.E.U8 R90, desc[UR36][R8.64+0x49] ;  /* 0x00004924085a7981 */ /* 0x000f64000c1e1100 */
[----:B-----5:R-:W-:-:S05]  /*3740*/  PRMT R12, R90, 0x8880, RZ ;  /* 0x000088805a0c7816 */ /* 0x020fca00000000ff */
[----:B------:R-:W-:-:S07]  /*3750*/  IMAD R15, R12, R89, RZ ;  /* 0x000000590c0f7224 */ /* 0x000fce00078e02ff */
.L_x_112:
[----:B------:R-:W-:Y:S05]  /*3760*/  BSYNC B1 ;  /* 0x0000000000017941 */ /* 0x000fea0003800000 */
.L_x_111:
        /* <DEDUP_REMOVED lines=11> */
.L_x_114:
[----:B------:R-:W-:Y:S05]  /*3820*/  BSYNC B1 ;  /* 0x0000000000017941 */ /* 0x000fea0003800000 */
.L_x_113:
[----:B---3--:R-:W-:Y:S01]  /*3830*/  @!P4 IMAD R13, R62, R88, R15 ;  /* 0x000000583e0dc224 */ /* 0x008fe200078e020f */
[----:B------:R-:W-:Y:S04]  /*3840*/  BSSY B1, `(.L_x_115) ;  /* 0x0000006000017945 */ /* 0x000fe80003800000 */
[----:B------:R3:W-:Y:S01]  /*3850*/  @!P4 STG.E.U8 desc[UR36][R6.64+0x48], R13 ;  /* 0x0000480d0600c986 */ /* 0x0007e2000c101124 */
[----:B------:R-:W-:Y:S05]  /*3860*/  @P3 BRA `(.L_x_116) ;  /* 0x00000000000c3947 */ /* 0x000fea0003800000 */
[----:B------:R-:W5:Y:S02]  /*3870*/  LDG.E.U8 R90, desc[UR36][R10.64+0x49] ;  /* 0x000049240a5a7981 */ /* 0x000f64000c1e1100 */
[----:B-----5:R-:W-:-:S05]  /*3880*/  PRMT R12, R90, 0x8880, RZ ;  /* 0x000088805a0c7816 */ /* 0x020fca00000000ff */
[----:B------:R-:W-:-:S07]  /*3890*/  IMAD R15, R12, R89, RZ ;  /* 0x000000590c0f7224 */ /* 0x000fce00078e02ff */
.L_x_116:
[----:B------:R-:W-:Y:S05]  /*38a0*/  BSYNC B1 ;  /* 0x0000000000017941 */ /* 0x000fea0003800000 */
.L_x_115:
[----:B------:R-:W-:Y:S01]  /*38b0*/  @!P3 IMAD R63, R63, R88, R15 ;  /* 0x000000583f3fb224 */ /* 0x000fe200078e020f */
[----:B------:R-:W-:Y:S04]  /*38c0*/  BSSY B1, `(.L_x_117) ;  /* 0x0000006000017945 */ /* 0x000fe80003800000 */
[----:B------:R0:W-:Y:S01]  /*38d0*/  @!P3 STG.E.U8 desc[UR36][R6.64+0x49], R63 ;  /* 0x0000493f0600b986 */ /* 0x0001e2000c101124 */
[----:B------:R-:W-:Y:S05]  /*38e0*/  @P5 BRA `(.L_x_118) ;  /* 0x00000000000c5947 */ /* 0x000fea0003800000 */
[----:B------:R-:W5:Y:S02]  /*38f0*/  LDG.E.U8 R90, desc[UR36][R8.64+0x50] ;  /* 0x00005024085a7981 */ /* 0x000f64000c1e1100 */
[----:B-----5:R-:W-:-:S05]  /*3900*/  PRMT R12, R90, 0x8880, RZ ;  /* 0x000088805a0c7816 */ /* 0x020fca00000000ff */
[----:B------:R-:W-:-:S07]  /*3910*/  IMAD R15, R12, R89, RZ ;  /* 0x000000590c0f7224 */ /* 0x000fce00078e02ff */
.L_x_118:
[----:B------:R-:W-:Y:S05]  /*3920*/  BSYNC B1 ;  /* 0x0000000000017941 */ /* 0x000fea0003800000 */
.L_x_117:
[----:B---3--:R-:W-:Y:S01]  /*3930*/  @!P5 IMAD R13, R64, R88, R15 ;  /* 0x00000058400dd224 */ /* 0x008fe200078e020f */
[----:B------:R-:W-:Y:S04]  /*3940*/  BSSY B1, `(.L_x_119) ;  /* 0x0000006000017945 */ /* 0x000fe80003800000 */
[----:B------:R3:W-:Y:S01]  /*3950*/  @!P5 STG.E.U8 desc[UR36][R4.64+0x50], R13 ;  /* 0x0000500d0400d986 */ /* 0x0007e2000c101124 */
[----:B------:R-:W-:Y:S05]  /*3960*/  @P2 BRA `(.L_x_120) ;  /* 0x00000000000c2947 */ /* 0x000fea0003800000 */
[----:B------:R-:W5:Y:S02]  /*3970*/  LDG.E.U8 R90, desc[UR36][R8.64+0x51] ;  /* 0x00005124085a7981 */ /* 0x000f64000c1e1100 */
[----:B-----5:R-:W-:-:S05]  /*3980*/  PRMT R12, R90, 0x8880, RZ ;  /* 0x000088805a0c7816 */ /* 0x020fca00000000ff */
[----:B------:R-:W-:-:S07]  /*3990*/  IMAD R15, R12, R89, RZ ;  /* 0x000000590c0f7224 */ /* 0x000fce00078e02ff */
.L_x_120:
[----:B------:R-:W-:Y:S05]  /*39a0*/  BSYNC B1 ;  /* 0x0000000000017941 */ /* 0x000fea0003800000 */
.L_x_119:
        /* <DEDUP_REMOVED lines=11> */
.L_x_122:
[----:B------:R-:W-:Y:S05]  /*3a60*/  BSYNC B1 ;  /* 0x0000000000017941 */ /* 0x000fea0003800000 */
.L_x_121:
[----:B---3--:R-:W-:Y:S01]  /*3a70*/  @!P4 IMAD R13, R66, R88, R15 ;  /* 0x00000058420dc224 */ /* 0x008fe200078e020f */
[----:B------:R-:W-:Y:S04]  /*3a80*/  BSSY B1, `(.L_x_123) ;  /* 0x0000006000017945 */ /* 0x000fe80003800000 */
[----:B------:R3:W-:Y:S01]  /*3a90*/  @!P4 STG.E.U8 desc[UR36][R6.64+0x50], R13 ;  /* 0x0000500d0600c986 */ /* 0x0007e2000c101124 */
[----:B------:R-:W-:Y:S05]  /*3aa0*/  @P3 BRA `(.L_x_124) ;  /* 0x00000000000c3947 */ /* 0x000fea0003800000 */
[----:B------:R-:W5:Y:S02]  /*3ab0*/  LDG.E.U8 R90, desc[UR36][R10.64+0x51] ;  /* 0x000051240a5a7981 */ /* 0x000f64000c1e1100 */
[----:B-----5:R-:W-:-:S05]  /*3ac0*/  PRMT R12, R90, 0x8880, RZ ;  /* 0x000088805a0c7816 */ /* 0x020fca00000000ff */
[----:B------:R-:W-:-:S07]  /*3ad0*/  IMAD R15, R12, R89, RZ ;  /* 0x000000590c0f7224 */ /* 0x000fce00078e02ff */
.L_x_124:
[----:B------:R-:W-:Y:S05]  /*3ae0*/  BSYNC B1 ;  /* 0x0000000000017941 */ /* 0x000fea0003800000 */
.L_x_123:
[----:B------:R-:W-:Y:S01]  /*3af0*/  @!P3 IMAD R67, R67, R88, R15 ;  /* 0x000000584343b224 */ /* 0x000fe200078e020f */
[----:B------:R-:W-:Y:S04]  /*3b00*/  BSSY B1, `(.L_x_125) ;  /* 0x0000006000017945 */ /* 0x000fe80003800000 */
[----:B------:R0:W-:Y:S01]  /*3b10*/  @!P3 STG.E.U8 desc[UR36][R6.64+0x51], R67 ;  /* 0x000051430600b986 */ /* 0x0001e2000c101124 */
[----:B------:R-:W-:Y:S05]  /*3b20*/  @P5 BRA `(.L_x_126) ;  /* 0x00000000000c5947 */ /* 0x000fea0003800000 */
[----:B------:R-:W5:Y:S02]  /*3b30*/  LDG.E.U8 R90, desc[UR36][R8.64+0x58] ;  /* 0x00005824085a7981 */ /* 0x000f64000c1e1100 */
[----:B-----5:R-:W-:-:S05]  /*3b40*/  PRMT R12, R90, 0x8880, RZ ;  /* 0x000088805a0c7816 */ /* 0x020fca00000000ff */
[----:B------:R-:W-:-:S07]  /*3b50*/  IMAD R15, R12, R89, RZ ;  /* 0x000000590c0f7224 */ /* 0x000fce00078e02ff */
.L_x_126:
[----:B------:R-:W-:Y:S05]  /*3b60*/  BSYNC B1 ;  /* 0x0000000000017941 */ /* 0x000fea0003800000 */
.L_x_125:
[----:B---3--:R-:W-:Y:S01]  /*3b70*/  @!P5 IMAD R13, R68, R88, R15 ;  /* 0x00000058440dd224 */ /* 0x008fe200078e020f */
[----:B------:R-:W-:Y:S04]  /*3b80*/  BSSY B1, `(.L_x_127) ;  /* 0x0000006000017945 */ /* 0x000fe80003800000 */
[----:B------:R3:W-:Y:S01]  /*3b90*/  @!P5 STG.E.U8 desc[UR36][R4.64+0x58], R13 ;  /* 0x0000580d0400d986 */ /* 0x0007e2000c101124 */
[----:B------:R-:W-:Y:S05]  /*3ba0*/  @P2 BRA `(.L_x_128) ;  /* 0x00000000000c2947 */ /* 0x000fea0003800000 */
[----:B------:R-:W5:Y:S02]  /*3bb0*/  LDG.E.U8 R90, desc[UR36][R8.64+0x59] ;  /* 0x00005924085a7981 */ /* 0x000f64000c1e1100 */
[----:B-----5:R-:W-:-:S05]  /*3bc0*/  PRMT R12, R90, 0x8880, RZ ;  /* 0x000088805a0c7816 */ /* 0x020fca00000000ff */
[----:B------:R-:W-:-:S07]  /*3bd0*/  IMAD R15, R12, R89, RZ ;  /* 0x000000590c0f7224 */ /* 0x000fce00078e02ff */
.L_x_128:
[----:B------:R-:W-:Y:S05]  /*3be0*/  BSYNC B1 ;  /* 0x0000000000017941 */ /* 0x000fea0003800000 */
.L_x_127:
        /* <DEDUP_REMOVED lines=11> */
.L_x_130:
[----:B------:R-:W-:Y:S05]  /*3ca0*/  BSYNC B1 ;  /* 0x0000000000017941 */ /* 0x000fea0003800000 */
.L_x_129:
[----:B---3--:R-:W-:Y:S01]  /*3cb0*/  @!P4 IMAD R13, R70, R88, R15 ;  /* 0x00000058460dc224 */ /* 0x008fe200078e020f */
[----:B------:R-:W-:Y:S04]  /*3cc0*/  BSSY B1, `(.L_x_131) ;  /* 0x0000006000017945 */ /* 0x000fe80003800000 */
[----:B------:R3:W-:Y:S01]  /*3cd0*/  @!P4 STG.E.U8 desc[UR36][R6.64+0x58], R13 ;  /* 0x0000580d0600c986 */ /* 0x0007e2000c101124 */
[----:B------:R-:W-:Y:S05]  /*3ce0*/  @P3 BRA `(.L_x_132) ;  /* 0x00000000000c3947 */ /* 0x000fea0003800000 */
[----:B------:R-:W5:Y:S02]  /*3cf0*/  LDG.E.U8 R90, desc[UR36][R10.64+0x59] ;  /* 0x000059240a5a7981 */ /* 0x000f64000c1e1100 */
[----:B-----5:R-:W-:-:S05]  /*3d00*/  PRMT R12, R90, 0x8880, RZ ;  /* 0x000088805a0c7816 */ /* 0x020fca00000000ff */
[----:B------:R-:W-:-:S07]  /*3d10*/  IMAD R15, R12, R89, RZ ;  /* 0x000000590c0f7224 */ /* 0x000fce00078e02ff */
.L_x_132:
[----:B------:R-:W-:Y:S05]  /*3d20*/  BSYNC B1 ;  /* 0x0000000000017941 */ /* 0x000fea0003800000 */
.L_x_131:
[----:B------:R-:W-:Y:S01]  /*3d30*/  @!P3 IMAD R71, R71, R88, R15 ;  /* 0x000000584747b224 */ /* 0x000fe200078e020f */
[----:B------:R-:W-:Y:S04]  /*3d40*/  BSSY B1, `(.L_x_133) ;  /* 0x0000006000017945 */ /* 0x000fe80003800000 */
[----:B------:R0:W-:Y:S01]  /*3d50*/  @!P3 STG.E.U8 desc[UR36][R6.64+0x59], R71 ;  /* 0x000059470600b986 */ /* 0x0001e2000c101124 */
[----:B------:R-:W-:Y:S05]  /*3d60*/  @P5 BRA `(.L_x_134) ;  /* 0x00000000000c5947 */ /* 0x000fea0003800000 */
[----:B------:R-:W5:Y:S02]  /*3d70*/  LDG.E.U8 R90, desc[UR36][R8.64+0x60] ;  /* 0x00006024085a7981 */ /* 0x000f64000c1e1100 */
[----:B-----5:R-:W-:-:S05]  /*3d80*/  PRMT R12, R90, 0x8880, RZ ;  /* 0x000088805a0c7816 */ /* 0x020fca00000000ff */
[----:B------:R-:W-:-:S07]  /*3d90*/  IMAD R15, R12, R89, RZ ;  /* 0x000000590c0f7224 */ /* 0x000fce00078e02ff */
.L_x_134:
[----:B------:R-:W-:Y:S05]  /*3da0*/  BSYNC B1 ;  /* 0x0000000000017941 */ /* 0x000fea0003800000 */
.L_x_133:
[----:B---3--:R-:W-:Y:S01]  /*3db0*/  @!P5 IMAD R13, R72, R88, R15 ;  /* 0x00000058480dd224 */ /* 0x008fe200078e020f */
[----:B------:R-:W-:Y:S04]  /*3dc0*/  BSSY B1, `(.L_x_135) ;  /* 0x0000006000017945 */ /* 0x000fe80003800000 */
[----:B------:R3:W-:Y:S01]  /*3dd0*/  @!P5 STG.E.U8 desc[UR36][R4.64+0x60], R13 ;  /* 0x0000600d0400d986 */ /* 0x0007e2000c101124 */
[----:B------:R-:W-:Y:S05]  /*3de0*/  @P2 BRA `(.L_x_136) ;  /* 0x00000000000c2947 */ /* 0x000fea0003800000 */
[----:B------:R-:W5:Y:S02]  /*3df0*/  LDG.E.U8 R90, desc[UR36][R8.64+0x61] ;  /* 0x00006124085a7981 */ /* 0x000f64000c1e1100 */
[----:B-----5:R-:W-:-:S05]  /*3e00*/  PRMT R12, R90, 0x8880, RZ ;  /* 0x000088805a0c7816 */ /* 0x020fca00000000ff */
[----:B------:R-:W-:-:S07]  /*3e10*/  IMAD R15, R12, R89, RZ ;  /* 0x000000590c0f7224 */ /* 0x000fce00078e02ff */
.L_x_136:
[----:B------:R-:W-:Y:S05]  /*3e20*/  BSYNC B1 ;  /* 0x0000000000017941 */ /* 0x000fea0003800000 */
.L_x_135:
        /* <DEDUP_REMOVED lines=11> */
.L_x_138:
[----:B------:R-:W-:Y:S05]  /*3ee0*/  BSYNC B1 ;  /* 0x0000000000017941 */ /* 0x000fea0003800000 */
.L_x_137:
[----:B---3--:R-:W-:Y:S01]  /*3ef0*/  @!P4 IMAD R13, R74, R88, R15 ;  /* 0x000000584a0dc224 */ /* 0x008fe200078e020f */
[----:B------:R-:W-:Y:S04]  /*3f00*/  BSSY B1, `(.L_x_139) ;  /* 0x0000006000017945 */ /* 0x000fe80003800000 */
[----:B------:R3:W-:Y:S01]  /*3f10*/  @!P4 STG.E.U8 desc[UR36][R6.64+0x60], R13 ;  /* 0x0000600d0600c986 */ /* 0x0007e2000c101124 */
[----:B------:R-:W-:Y:S05]  /*3f20*/  @P3 BRA `(.L_x_140) ;  /* 0x00000000000c3947 */ /* 0x000fea0003800000 */
[----:B------:R-:W5:Y:S02]  /*3f30*/  LDG.E.U8 R90, desc[UR36][R10.64+0x61] ;  /* 0x000061240a5a7981 */ /* 0x000f64000c1e1100 */
[----:B-----5:R-:W-:-:S05]  /*3f40*/  PRMT R12, R90, 0x8880, RZ ;  /* 0x000088805a0c7816 */ /* 0x020fca00000000ff */
[----:B------:R-:W-:-:S07]  /*3f50*/  IMAD R15, R12, R89, RZ ;  /* 0x000000590c0f7224 */ /* 0x000fce00078e02ff */
.L_x_140:
[----:B------:R-:W-:Y:S05]  /*3f60*/  BSYNC B1 ;  /* 0x0000000000017941 */ /* 0x000fea0003800000 */
.L_x_139:
[----:B------:R-:W-:Y:S01]  /*3f70*/  @!P3 IMAD R75, R75, R88, R15 ;  /* 0x000000584b4bb224 */ /* 0x000fe200078e020f */
[----:B------:R-:W-:Y:S04]  /*3f80*/  BSSY B1, `(.L_x_141) ;  /* 0x0000006000017945 */ /* 0x000fe80003800000 */
[----:B------:R0:W-:Y:S01]  /*3f90*/  @!P3 STG.E.U8 desc[UR36][R6.64+0x61], R75 ;  /* 0x0000614b0600b986 */ /* 0x0001e2000c101124 */
[----:B------:R-:W-:Y:S05]  /*3fa0*/  @P5 BRA `(.L_x_142) ;  /* 0x00000000000c5947 */ /* 0x000fea0003800000 */
[----:B------:R-:W5:Y:S02]  /*3fb0*/  LDG.E.U8 R90, desc[UR36][R8.64+0x68] ;  /* 0x00006824085a7981 */ /* 0x000f64000c1e1100 */
[----:B-----5:R-:W-:-:S05]  /*3fc0*/  PRMT R12, R90, 0x8880, RZ ;  /* 0x000088805a0c7816 */ /* 0x020fca00000000ff */
[----:B------:R-:W-:-:S07]  /*3fd0*/  IMAD R15, R12, R89, RZ ;  /* 0x000000590c0f7224 */ /* 0x000fce00078e02ff */
.L_x_142:
[----:B------:R-:W-:Y:S05]  /*3fe0*/  BSYNC B1 ;  /* 0x0000000000017941 */ /* 0x000fea0003800000 */
.L_x_141:
[----:B---3--:R-:W-:Y:S01]  /*3ff0*/  @!P5 IMAD R13, R76, R88, R15 ;  /* 0x000000584c0dd224 */ /* 0x008fe200078e020f */
[----:B------:R-:W-:Y:S04]  /*4000*/  BSSY B1, `(.L_x_143) ;  /* 0x0000006000017945 */ /* 0x000fe80003800000 */
[----:B------:R3:W-:Y:S01]  /*4010*/  @!P5 STG.E.U8 desc[UR36][R4.64+0x68], R13 ;  /* 0x0000680d0400d986 */ /* 0x0007e2000c101124 */
[----:B------:R-:W-:Y:S05]  /*4020*/  @P2 BRA `(.L_x_144) ;  /* 0x00000000000c2947 */ /* 0x000fea0003800000 */
[----:B------:R-:W5:Y:S02]  /*4030*/  LDG.E.U8 R90, desc[UR36][R8.64+0x69] ;  /* 0x00006924085a7981 */ /* 0x000f64000c1e1100 */
[----:B-----5:R-:W-:-:S05]  /*4040*/  PRMT R12, R90, 0x8880, RZ ;  /* 0x000088805a0c7816 */ /* 0x020fca00000000ff */
[----:B------:R-:W-:-:S07]  /*4050*/  IMAD R15, R12, R89, RZ ;  /* 0x000000590c0f7224 */ /* 0x000fce00078e02ff */
.L_x_144:
[----:B------:R-:W-:Y:S05]  /*4060*/  BSYNC B1 ;  /* 0x0000000000017941 */ /* 0x000fea0003800000 */
.L_x_143:
        /* <DEDUP_REMOVED lines=11> */
.L_x_146:
[----:B------:R-:W-:Y:S05]  /*4120*/  BSYNC B1 ;  /* 0x0000000000017941 */ /* 0x000fea0003800000 */
.L_x_145:
[----:B---3--:R-:W-:Y:S01]  /*4130*/  @!P4 IMAD R13, R78, R88, R15 ;  /* 0x000000584e0dc224 */ /* 0x008fe200078e020f */
[----:B------:R-:W-:Y:S04]  /*4140*/  BSSY B1, `(.L_x_147) ;  /* 0x0000006000017945 */ /* 0x000fe80003800000 */
[----:B------:R3:W-:Y:S01]  /*4150*/  @!P4 STG.E.U8 desc[UR36][R6.64+0x68], R13 ;  /* 0x0000680d0600c986 */ /* 0x0007e2000c101124 */
[----:B------:R-:W-:Y:S05]  /*4160*/  @P3 BRA `(.L_x_148) ;  /* 0x00000000000c3947 */ /* 0x000fea0003800000 */
[----:B------:R-:W5:Y:S02]  /*4170*/  LDG.E.U8 R90, desc[UR36][R10.64+0x69] ;  /* 0x000069240a5a7981 */ /* 0x000f64000c1e1100 */
[----:B-----5:R-:W-:-:S05]  /*4180*/  PRMT R12, R90, 0x8880, RZ ;  /* 0x000088805a0c7816 */ /* 0x020fca00000000ff */
[----:B------:R-:W-:-:S07]  /*4190*/  IMAD R15, R12, R89, RZ ;  /* 0x000000590c0f7224 */ /* 0x000fce00078e02ff */
.L_x_148:
[----:B------:R-:W-:Y:S05]  /*41a0*/  BSYNC B1 ;  /* 0x0000000000017941 */ /* 0x000fea0003800000 */
.L_x_147:
[----:B------:R-:W-:Y:S01]  /*41b0*/  @!P3 IMAD R79, R79, R88, R15 ;  /* 0x000000584f4fb224 */ /* 0x000fe200078e020f */
[----:B------:R-:W-:Y:S04]  /*41c0*/  BSSY B1, `(.L_x_149) ;  /* 0x0000006000017945 */ /* 0x000fe80003800000 */
[----:B------:R0:W-:Y:S01]  /*41d0*/  @!P3 STG.E.U8 desc[UR36][R6.64+0x69], R79 ;  /* 0x0000694f0600b986 */ /* 0x0001e2000c101124 */
[----:B------:R-:W-:Y:S05]  /*41e0*/  @P5 BRA `(.L_x_150) ;  /* 0x00000000000c5947 */ /* 0x000fea0003800000 */
[----:B------:R-:W5:Y:S02]  /*41f0*/  LDG.E.U8 R90, desc[UR36][R8.64+0x70] ;  /* 0x00007024085a7981 */ /* 0x000f64000c1e1100 */
[----:B-----5:R-:W-:-:S05]  /*4200*/  PRMT R12, R90, 0x8880, RZ ;  /* 0x000088805a0c7816 */ /* 0x020fca00000000ff */
[----:B------:R-:W-:-:S07]  /*4210*/  IMAD R15, R12, R89, RZ ;  /* 0x000000590c0f7224 */ /* 0x000fce00078e02ff */
.L_x_150:
[----:B------:R-:W-:Y:S05]  /*4220*/  BSYNC B1 ;  /* 0x0000000000017941 */ /* 0x000fea0003800000 */
.L_x_149:
[----:B---3--:R-:W-:Y:S01]  /*4230*/  @!P5 IMAD R13, R80, R88, R15 ;  /* 0x00000058500dd224 */ /* 0x008fe200078e020f */
[----:B------:R-:W-:Y:S04]  /*4240*/  BSSY B1, `(.L_x_151) ;  /* 0x0000006000017945 */ /* 0x000fe80003800000 */
[----:B------:R3:W-:Y:S01]  /*4250*/  @!P5 STG.E.U8 desc[UR36][R4.64+0x70], R13 ;  /* 0x0000700d0400d986 */ /* 0x0007e2000c101124 */
[----:B------:R-:W-:Y:S05]  /*4260*/  @P2 BRA `(.L_x_152) ;  /* 0x00000000000c2947 */ /* 0x000fea0003800000 */
[----:B------:R-:W5:Y:S02]  /*4270*/  LDG.E.U8 R90, desc[UR36][R8.64+0x71] ;  /* 0x00007124085a7981 */ /* 0x000f64000c1e1100 */
[----:B-----5:R-:W-:-:S05]  /*4280*/  PRMT R12, R90, 0x8880, RZ ;  /* 0x000088805a0c7816 */ /* 0x020fca00000000ff */
[----:B------:R-:W-:-:S07]  /*4290*/  IMAD R15, R12, R89, RZ ;  /* 0x000000590c0f7224 */ /* 0x000fce00078e02ff */
.L_x_152:
[----:B------:R-:W-:Y:S05]  /*42a0*/  BSYNC B1 ;  /* 0x0000000000017941 */ /* 0x000fea0003800000 */
.L_x_151:
[----:B------:R-:W-:Y:S01]  /*42b0*/  ISETP.LT.OR P4, PT, R3, 0x71, !P0 ;  /* 0x000000710300780c */ /* 0x000fe20004781670 */
[----:B------:R-:W-:Y:S01]  /*42c0*/  @!P2 IMAD R81, R81, R88, R15 ;  /* 0x000000585151a224 */ /* 0x000fe200078e020f */
[----:B------:R-:W-:Y:S01]  /*42d0*/  BSSY B1, `(.L_x_153) ;  /* 0x000000a000017945 */ /* 0x000fe20003800000 */
[C---:B------:R-:W-:Y:S02]  /*42e0*/  ISETP.LT.OR P3, PT, R3.reuse, 0x72, !P0 ;  /* 0x000000720300780c */ /* 0x040fe40004761670 */
[C---:B------:R-:W-:Y:S01]  /*42f0*/  ISETP.LT.OR P5, PT, R3.reuse, 0x79, !P0 ;  /* 0x000000790300780c */ /* 0x040fe200047a1670 */
[----:B------:R0:W-:Y:S01]  /*4300*/  @!P2 STG.E.U8 desc[UR36][R4.64+0x71], R81 ;  /* 0x000071510400a986 */ /* 0x0001e2000c101124 */
[C---:B------:R-:W-:Y:S02]  /*4310*/  ISETP.LT.OR P2, PT, R3.reuse, 0x79, !P1 ;  /* 0x000000790300780c */ /* 0x040fe40004f41670 */
[----:B------:R-:W-:-:S04]  /*4320*/  ISETP.LT.OR P1, PT, R3, 0x7a, !P1 ;  /* 0x0000007a0300780c */ /* 0x000fc80004f21670 */
[----:B------:R-:W-:Y:S09]  /*4330*/  @P4 BRA `(.L_x_154) ;  /* 0x00000000000c4947 */ /* 0x000ff20003800000 */
[----:B------:R-:W5:Y:S02]  /*4340*/  LDG.E.U8 R90, desc[UR36][R10.64+0x70] ;  /* 0x000070240a5a7981 */ /* 0x000f64000c1e1100 */
[----:B-----5:R-:W-:-:S05]  /*4350*/  PRMT R12, R90, 0x8880, RZ ;  /* 0x000088805a0c7816 */ /* 0x020fca00000000ff */
[----:B------:R-:W-:-:S07]  /*4360*/  IMAD R15, R12, R89, RZ ;  /* 0x000000590c0f7224 */ /* 0x000fce00078e02ff */
.L_x_154:
[----:B------:R-:W-:Y:S05]  /*4370*/  BSYNC B1 ;  /* 0x0000000000017941 */ /* 0x000fea0003800000 */
.L_x_153:
[----:B---3--:R-:W-:Y:S01]  /*4380*/  @!P4 IMAD R13, R82, R88, R15 ;  /* 0x00000058520dc224 */ /* 0x008fe200078e020f */
[----:B------:R-:W-:Y:S04]  /*4390*/  BSSY B1, `(.L_x_155) ;  /* 0x0000006000017945 */ /* 0x000fe80003800000 */
[----:B------:R3:W-:Y:S01]  /*43a0*/  @!P4 STG.E.U8 desc[UR36][R6.64+0x70], R13 ;  /* 0x0000700d0600c986 */ /* 0x0007e2000c101124 */
[----:B------:R-:W-:Y:S05]  /*43b0*/  @P3 BRA `(.L_x_156) ;  /* 0x00000000000c3947 */ /* 0x000fea0003800000 */
[----:B------:R-:W5:Y:S02]  /*43c0*/  LDG.E.U8 R90, desc[UR36][R10.64+0x71] ;  /* 0x000071240a5a7981 */ /* 0x000f64000c1e1100 */
[----:B-----5:R-:W-:-:S05]  /*43d0*/  PRMT R12, R90, 0x8880, RZ ;  /* 0x000088805a0c7816 */ /* 0x020fca00000000ff */
[----:B------:R-:W-:-:S07]  /*43e0*/  IMAD R15, R12, R89, RZ ;  /* 0x000000590c0f7224 */ /* 0x000fce00078e02ff */
.L_x_156:
[----:B------:R-:W-:Y:S05]  /*43f0*/  BSYNC B1 ;  /* 0x0000000000017941 */ /* 0x000fea0003800000 */
.L_x_155:
[----:B------:R-:W-:Y:S01]  /*4400*/  @!P3 IMAD R83, R83, R88, R15 ;  /* 0x000000585353b224 */ /* 0x000fe200078e020f */
[----:B------:R-:W-:Y:S04]  /*4410*/  BSSY B1, `(.L_x_157) ;  /* 0x0000006000017945 */ /* 0x000fe80003800000 */
[----:B------:R0:W-:Y:S01]  /*4420*/  @!P3 STG.E.U8 desc[UR36][R6.64+0x71], R83 ;  /* 0x000071530600b986 */ /* 0x0001e2000c101124 */
[----:B------:R-:W-:Y:S05]  /*4430*/  @P2 BRA `(.L_x_158) ;  /* 0x00000000000c2947 */ /* 0x000fea0003800000 */
[----:B------:R-:W5:Y:S02]  /*4440*/  LDG.E.U8 R90, desc[UR36][R8.64+0x78] ;  /* 0x00007824085a7981 */ /* 0x000f64000c1e1100 */
[----:B-----5:R-:W-:-:S05]  /*4450*/  PRMT R12, R90, 0x8880, RZ ;  /* 0x000088805a0c7816 */ /* 0x020fca00000000ff */
[----:B------:R-:W-:-:S07]  /*4460*/  IMAD R15, R12, R89, RZ ;  /* 0x000000590c0f7224 */ /* 0x000fce00078e02ff */
.L_x_158:
[----:B------:R-:W-:Y:S05]  /*4470*/  BSYNC B1 ;  /* 0x0000000000017941 */ /* 0x000fea0003800000 */
.L_x_157:
[----:B---3--:R-:W-:Y:S01]  /*4480*/  @!P2 IMAD R13, R84, R88, R15 ;  /* 0x00000058540da224 */ /* 0x008fe200078e020f */
[----:B------:R-:W-:Y:S04]  /*4490*/  BSSY B1, `(.L_x_159) ;  /* 0x0000006000017945 */ /* 0x000fe80003800000 */
[----:B------:R3:W-:Y:S01]  /*44a0*/  @!P2 STG.E.U8 desc[UR36][R4.64+0x78], R13 ;  /* 0x0000780d0400a986 */ /* 0x0007e2000c101124 */
[----:B------:R-:W-:Y:S05]  /*44b0*/  @P1 BRA `(.L_x_160) ;  /* 0x00000000000c1947 */ /* 0x000fea0003800000 */
[----:B------:R-:W5:Y:S02]  /*44c0*/  LDG.E.U8 R90, desc[UR36][R8.64+0x79] ;  /* 0x00007924085a7981 */ /* 0x000f64000c1e1100 */
[----:B-----5:R-:W-:-:S05]  /*44d0*/  PRMT R12, R90, 0x8880, RZ ;  /* 0x000088805a0c7816 */ /* 0x020fca00000000ff */
[----:B------:R-:W-:-:S07]  /*44e0*/  IMAD R15, R12, R89, RZ ;  /* 0x000000590c0f7224 */ /* 0x000fce00078e02ff */
.L_x_160:
[----:B------:R-:W-:Y:S05]  /*44f0*/  BSYNC B1 ;  /* 0x0000000000017941 */ /* 0x000fea0003800000 */
.L_x_159:
[----:B------:R-:W-:Y:S01]  /*4500*/  @!P1 IMAD R85, R85, R88, R15 ;  /* 0x0000005855559224 */ /* 0x000fe200078e020f */
[----:B------:R-:W-:Y:S04]  /*4510*/  BSSY B1, `(.L_x_161) ;  /* 0x0000006000017945 */ /* 0x000fe80003800000 */
[----:B------:R0:W-:Y:S01]  /*4520*/  @!P1 STG.E.U8 desc[UR36][R4.64+0x79], R85 ;  /* 0x0000795504009986 */ /* 0x0001e2000c101124 */
[----:B------:R-:W-:Y:S05]  /*4530*/  @P5 BRA `(.L_x_162) ;  /* 0x00000000000c5947 */ /* 0x000fea0003800000 */
[----:B------:R-:W0:Y:S02]  /*4540*/  LDG.E.U8 R90, desc[UR36][R10.64+0x78] ;  /* 0x000078240a5a7981 */ /* 0x000e24000c1e1100 */
[----:B0123--:R-:W-:-:S05]  /*4550*/  PRMT R4, R90, 0x8880, RZ ;  /* 0x000088805a047816 */ /* 0x00ffca00000000ff */
[----:B------:R-:W-:-:S07]  /*4560*/  IMAD R15, R4, R89, RZ ;  /* 0x00000059040f7224 */ /* 0x000fce00078e02ff */
.L_x_162:
[----:B------:R-:W-:Y:S05]  /*4570*/  BSYNC B1 ;  /* 0x0000000000017941 */ /* 0x000fea0003800000 */
.L_x_161:
[----:B0123--:R-:W-:Y:S01]  /*4580*/  @!P5 IMAD R5, R86, R88, R15 ;  /* 0x000000585605d224 */ /* 0x00ffe200078e020f */
[----:B------:R-:W-:Y:S01]  /*4590*/  ISETP.LT.OR P0, PT, R3, 0x7a, !P0 ;  /* 0x0000007a0300780c */ /* 0x000fe20004701670 */
[----:B------:R-:W-:Y:S03]  /*45a0*/  BSSY B1, `(.L_x_163) ;  /* 0x0000006000017945 */ /* 0x000fe60003800000 */
[----:B------:R0:W-:Y:S09]  /*45b0*/  @!P5 STG.E.U8 desc[UR36][R6.64+0x78], R5 ;  /* 0x000078050600d986 */ /* 0x0001f2000c101124 */
[----:B------:R-:W-:Y:S05]  /*45c0*/  @P0 BRA `(.L_x_164) ;  /* 0x00000000000c0947 */ /* 0x000fea0003800000 */
[----:B------:R-:W2:Y:S02]  /*45d0*/  LDG.E.U8 R90, desc[UR36][R10.64+0x79] ;  /* 0x000079240a5a7981 */ /* 0x000ea4000c1e1100 */
[----:B--2---:R-:W-:-:S05]  /*45e0*/  PRMT R4, R90, 0x8880, RZ ;  /* 0x000088805a047816 */ /* 0x004fca00000000ff */
[----:B------:R-:W-:-:S07]  /*45f0*/  IMAD R15, R4, R89, RZ ;  /* 0x00000059040f7224 */ /* 0x000fce00078e02ff */
.L_x_164:
[----:B------:R-:W-:Y:S05]  /*4600*/  BSYNC B1 ;  /* 0x0000000000017941 */ /* 0x000fea0003800000 */
.L_x_163:
[----:B------:R-:W-:Y:S01]  /*4610*/  IMAD R15, R87, R88, R15 ;  /* 0x00000058570f7224 */ /* 0x000fe200078e020f */
[----:B------:R-:W-:Y:S06]  /*4620*/  @P0 BRA `(.L_x_165) ;  /* 0x0000000c00100947 */ /* 0x000fec0003800000 */
[----:B------:R1:W-:Y:S01]  /*4630*/  STG.E.U8 desc[UR36][R6.64+0x79], R15 ;  /* 0x0000790f06007986 */ /* 0x0003e2000c101124 */
[----:B------:R-:W-:Y:S05]  /*4640*/  BRA `(.L_x_165) ;  /* 0x0000000c00087947 */ /* 0x000fea0003800000 */
.L_x_36:
[C---:B------:R-:W-:Y:S02]  /*4650*/  ISETP.GE.AND P1, PT, R96.reuse, 0x1, PT ;  /* 0x000000016000780c */ /* 0x040fe40003f26270 */
[----:B------:R-:W-:Y:S02]  /*4660*/  ISETP.GE.AND P0, PT, R96, 0x9, PT ;  /* 0x000000096000780c */ /* 0x000fe40003f06270 */
[C---:B------:R-:W-:Y:S02]  /*4670*/  ISETP.LT.OR P4, PT, R3.reuse, 0x1, !P1 ;  /* 0x000000010300780c */ /* 0x040fe40004f81670 */
[C---:B------:R-:W-:Y:S02]  /*4680*/  ISETP.LT.OR P3, PT, R3.reuse, 0x2, !P1 ;  /* 0x000000020300780c */ /* 0x040fe40004f61670 */
[C---:B------:R-:W-:Y:S02]  /*4690*/  ISETP.LT.OR P2, PT, R3.reuse, 0x1, !P0 ;  /* 0x000000010300780c */ /* 0x040fe40004741670 */
[----:B------:R-:W-:-:S07]  /*46a0*/  ISETP.LT.OR P5, PT, R3, 0x2, !P0 ;  /* 0x000000020300780c */ /* 0x000fce00047a1670 */
[-C--:B------:R-:W-:Y:S02]  /*46b0*/  @!P4 IMAD R9, R24, R88.reuse, RZ ;  /* 0x000000581809c224 */ /* 0x080fe400078e02ff */
[-C--:B------:R-:W-:Y:S02]  /*46c0*/  @!P3 IMAD R25, R25, R88.reuse, RZ ;  /* 0x000000581919b224 */ /* 0x080fe400078e02ff */
[-C--:B------:R-:W-:Y:S01]  /*46d0*/  @!P2 IMAD R11, R26, R88.reuse, RZ ;  /* 0x000000581a0ba224 */ /* 0x080fe200078e02ff */
[----:B------:R0:W-:Y:S01]  /*46e0*/  @!P4 STG.E.U8 desc[UR36][R4.64], R9 ;  /* 0x000000090400c986 */ /* 0x0001e2000c101124 */
[----:B------:R-:W-:Y:S01]  /*46f0*/  ISETP.LT.OR P4, PT, R3, 0x9, !P1 ;  /* 0x000000090300780c */ /* 0x000fe20004f81670 */
[----:B------:R-:W-:Y:S02]  /*4700*/  @!P5 IMAD R27, R27, R88, RZ ;  /* 0x000000581b1bd224 */ /* 0x000fe400078e02ff */
[----:B------:R-:W-:Y:S01]  /*4710*/  @!P3 STG.E.U8 desc[UR36][R4.64+0x1], R25 ;  /* 0x000001190400b986 */ /* 0x000fe2000c101124 */
[----:B------:R-:W-:-:S03]  /*4720*/  ISETP.LT.OR P3, PT, R3, 0xa, !P1 ;  /* 0x0000000a0300780c */ /* 0x000fc60004f61670 */
[----:B------:R1:W-:Y:S01]  /*4730*/  @!P2 STG.E.U8 desc[UR36][R6.64], R11 ;  /* 0x0000000b0600a986 */ /* 0x0003e2000c101124 */
[----:B------:R-:W-:-:S03]  /*4740*/  ISETP.LT.OR P2, PT, R3, 0x9, !P0 ;  /* 0x000000090300780c */ /* 0x000fc60004741670 */
[----:B------:R-:W-:Y:S01]  /*4750*/  @!P5 STG.E.U8 desc[UR36][R6.64+0x1], R27 ;  /* 0x0000011b0600d986 */ /* 0x000fe2000c101124 */
[----:B------:R-:W-:Y:S01]  /*4760*/  ISETP.LT.OR P5, PT, R3, 0xa, !P0 ;  /* 0x0000000a0300780c */ /* 0x000fe200047a1670 */
[----:B------:R-:W-:-:S04]  /*4770*/  @!P4 IMAD R13, R28, R88, RZ ;  /* 0x000000581c0dc224 */ /* 0x000fc800078e02ff */
[-C--:B------:R-:W-:Y:S01]  /*4780*/  @!P3 IMAD R29, R29, R88.reuse, RZ ;  /* 0x000000581d1db224 */ /* 0x080fe200078e02ff */
[----:B------:R-:W-:Y:S01]  /*4790*/  @!P4 STG.E.U8 desc[UR36][R4.64+0x8], R13 ;  /* 0x0000080d0400c986 */ /* 0x000fe2000c101124 */
[C---:B------:R-:W-:Y:S02]  /*47a0*/  ISETP.LT.OR P4, PT, R3.reuse, 0x11, !P1 ;  /* 0x000000110300780c */ /* 0x040fe40004f81670 */
[-C--:B0-----:R-:W-:Y:S01]  /*47b0*/  @!P2 IMAD R9, R30, R88.reuse, RZ ;  /* 0x000000581e09a224 */ /* 0x081fe200078e02ff */
[----:B------:R-:W-:Y:S01]  /*47c0*/  @!P3 STG.E.U8 desc[UR36][R4.64+0x9], R29 ;  /* 0x0000091d0400b986 */ /* 0x000fe2000c101124 */
[----:B------:R-:W-:Y:S02]  /*47d0*/  ISETP.LT.OR P3, PT, R3, 0x12, !P1 ;  /* 0x000000120300780c */ /* 0x000fe40004f61670 */
[----:B------:R-:W-:Y:S01]  /*47e0*/  @!P5 IMAD R31, R31, R88, RZ ;  /* 0x000000581f1fd224 */ /* 0x000fe200078e02ff */
[----:B------:R0:W-:Y:S01]  /*47f0*/  @!P2 STG.E.U8 desc[UR36][R6.64+0x8], R9 ;  /* 0x000008090600a986 */ /* 0x0001e2000c101124 */
[----:B------:R-:W-:-:S03]  /*4800*/  ISETP.LT.OR P2, PT, R3, 0x11, !P0 ;  /* 0x000000110300780c */ /* 0x000fc60004741670 */
[----:B------:R-:W-:Y:S01]  /*4810*/  @!P5 STG.E.U8 desc[UR36][R6.64+0x9], R31 ;  /* 0x0000091f0600d986 */ /* 0x000fe2000c101124 */
[----:B------:R-:W-:Y:S01]  /*4820*/  ISETP.LT.OR P5, PT, R3, 0x12, !P0 ;  /* 0x000000120300780c */ /* 0x000fe200047a1670 */
[----:B-1----:R-:W-:-:S04]  /*4830*/  @!P4 IMAD R11, R32, R88, RZ ;  /* 0x00000058200bc224 */ /* 0x002fc800078e02ff */
        /* <DEDUP_REMOVED lines=109> */
[----:B------:R1:W-:Y:S01]  /*4f10*/  @!P4 STG.E.U8 desc[UR36][R4.64+0x58], R13 ;  /* 0x0000580d0400c986 */ /* 0x0003e2000c101124 */
        /* <DEDUP_REMOVED lines=13> */
[-C--:B-1----:R-:W-:Y:S01]  /*4ff0*/  @!P2 IMAD R13, R74, R88.reuse, RZ ;  /* 0x000000584a0da224 */ /* 0x082fe200078e02ff */
[----:B------:R-:W-:Y:S01]  /*5000*/  @!P3 STG.E.U8 desc[UR36][R4.64+0x61], R73 ;  /* 0x000061490400b986 */ /* 0x000fe2000c101124 */
[----:B------:R-:W-:Y:S02]  /*5010*/  ISETP.LT.OR P3, PT, R3, 0x6a, !P1 ;  /* 0x0000006a0300780c */ /* 0x000fe40004f61670 */
[----:B------:R-:W-:Y:S01]  /*5020*/  @!P5 IMAD R75, R75, R88, RZ ;  /* 0x000000584b4bd224 */ /* 0x000fe200078e02ff */
[----:B------:R1:W-:Y:S01]  /*5030*/  @!P2 STG.E.U8 desc[UR36][R6.64+0x60], R13 ;  /* 0x0000600d0600a986 */ /* 0x0003e2000c101124 */
[----:B------:R-:W-:-:S03]  /*5040*/  ISETP.LT.OR P2, PT, R3, 0x69, !P0 ;  /* 0x000000690300780c */ /* 0x000fc60004741670 */
[----:B------:R-:W-:Y:S01]  /*5050*/  @!P5 STG.E.U8 desc[UR36][R6.64+0x61], R75 ;  /* 0x0000614b0600d986 */ /* 0x000fe2000c101124 */
[----:B------:R-:W-:Y:S01]  /*5060*/  ISETP.LT.OR P5, PT, R3, 0x6a, !P0 ;  /* 0x0000006a0300780c */ /* 0x000fe200047a1670 */
[----:B0-----:R-:W-:-:S04]  /*5070*/  @!P4 IMAD R9, R76, R88, RZ ;  /* 0x000000584c09c224 */ /* 0x001fc800078e02ff */
[-C--:B------:R-:W-:Y:S01]  /*5080*/  @!P3 IMAD R77, R77, R88.reuse, RZ ;  /* 0x000000584d4db224 */ /* 0x080fe200078e02ff */
[----:B------:R-:W-:Y:S01]  /*5090*/  @!P4 STG.E.U8 desc[UR36][R4.64+0x68], R9 ;  /* 0x000068090400c986 */ /* 0x000fe2000c101124 */
[C---:B------:R-:W-:Y:S02]  /*50a0*/  ISETP.LT.OR P4, PT, R3.reuse, 0x72, !P1 ;  /* 0x000000720300780c */ /* 0x040fe40004f81670 */
[-C--:B--2---:R-:W-:Y:S01]  /*50b0*/  @!P2 IMAD R11, R78, R88.reuse, RZ ;  /* 0x000000584e0ba224 */ /* 0x084fe200078e02ff */
[----:B------:R-:W-:Y:S01]  /*50c0*/  @!P3 STG.E.U8 desc[UR36][R4.64+0x69], R77 ;  /* 0x0000694d0400b986 */ /* 0x000fe2000c101124 */
[----:B------:R-:W-:Y:S02]  /*50d0*/  ISETP.LT.OR P3, PT, R3, 0x71, !P1 ;  /* 0x000000710300780c */ /* 0x000fe40004f61670 */
[----:B------:R-:W-:Y:S01]  /*50e0*/  @!P5 IMAD R79, R79, R88, RZ ;  /* 0x000000584f4fd224 */ /* 0x000fe200078e02ff */
[----:B------:R0:W-:Y:S01]  /*50f0*/  @!P2 STG.E.U8 desc[UR36][R6.64+0x68], R11 ;  /* 0x0000680b0600a986 */ /* 0x0001e2000c101124 */
[----:B------:R-:W-:-:S03]  /*5100*/  ISETP.LT.OR P2, PT, R3, 0x71, !P0 ;  /* 0x000000710300780c */ /* 0x000fc60004741670 */
[----:B------:R2:W-:Y:S01]  /*5110*/  @!P5 STG.E.U8 desc[UR36][R6.64+0x69], R79 ;  /* 0x0000694f0600d986 */ /* 0x0005e2000c101124 */
[----:B------:R-:W-:Y:S01]  /*5120*/  ISETP.LT.OR P5, PT, R3, 0x79, !P0 ;  /* 0x000000790300780c */ /* 0x000fe200047a1670 */
[----:B------:R-:W-:-:S04]  /*5130*/  @!P4 IMAD R81, R81, R88, RZ ;  /* 0x000000585151c224 */ /* 0x000fc800078e02ff */
[-C--:B-1----:R-:W-:Y:S01]  /*5140*/  @!P3 IMAD R13, R80, R88.reuse, RZ ;  /* 0x00000058500db224 */ /* 0x082fe200078e02ff */
[----:B------:R2:W-:Y:S01]  /*5150*/  @!P4 STG.E.U8 desc[UR36][R4.64+0x71], R81 ;  /* 0x000071510400c986 */ /* 0x0005e2000c101124 */
[C---:B------:R-:W-:Y:S02]  /*5160*/  ISETP.LT.OR P4, PT, R3.reuse, 0x72, !P0 ;  /* 0x000000720300780c */ /* 0x040fe40004781670 */
[C---:B------:R-:W-:Y:S01]  /*5170*/  ISETP.LT.OR P0, PT, R3.reuse, 0x7a, !P0 ;  /* 0x0000007a0300780c */ /* 0x040fe20004701670 */
[----:B------:R2:W-:Y:S01]  /*5180*/  @!P3 STG.E.U8 desc[UR36][R4.64+0x70], R13 ;  /* 0x0000700d0400b986 */ /* 0x0005e2000c101124 */
[C---:B------:R-:W-:Y:S02]  /*5190*/  ISETP.LT.OR P3, PT, R3.reuse, 0x79, !P1 ;  /* 0x000000790300780c */ /* 0x040fe40004f61670 */
[----:B------:R-:W-:Y:S01]  /*51a0*/  ISETP.LT.OR P1, PT, R3, 0x7a, !P1 ;  /* 0x0000007a0300780c */ /* 0x000fe20004f21670 */
[-C--:B------:R-:W-:Y:S02]  /*51b0*/  @!P2 IMAD R3, R82, R88.reuse, RZ ;  /* 0x000000585203a224 */ /* 0x080fe400078e02ff */
[----:B0-----:R-:W-:-:S03]  /*51c0*/  @!P5 IMAD R11, R86, R88, RZ ;  /* 0x00000058560bd224 */ /* 0x001fc600078e02ff */
[----:B------:R2:W-:Y:S01]  /*51d0*/  @!P2 STG.E.U8 desc[UR36][R6.64+0x70], R3 ;  /* 0x000070030600a986 */ /* 0x0005e2000c101124 */
[-C--:B------:R-:W-:Y:S02]  /*51e0*/  @!P4 IMAD R83, R83, R88.reuse, RZ ;  /* 0x000000585353c224 */ /* 0x080fe400078e02ff */
[-C--:B------:R-:W-:Y:S02]  /*51f0*/  @!P0 IMAD R87, R87, R88.reuse, RZ ;  /* 0x0000005857578224 */ /* 0x080fe400078e02ff */
[-C--:B------:R-:W-:Y:S01]  /*5200*/  @!P3 IMAD R9, R84, R88.reuse, RZ ;  /* 0x000000585409b224 */ /* 0x080fe200078e02ff */
[----:B------:R2:W-:Y:S01]  /*5210*/  @!P4 STG.E.U8 desc[UR36][R6.64+0x71], R83 ;  /* 0x000071530600c986 */ /* 0x0005e2000c101124 */
[----:B------:R-:W-:-:S03]  /*5220*/  @!P1 IMAD R85, R85, R88, RZ ;  /* 0x0000005855559224 */ /* 0x000fc600078e02ff */
[----:B------:R2:W-:Y:S04]  /*5230*/  @!P3 STG.E.U8 desc[UR36][R4.64+0x78], R9 ;  /* 0x000078090400b986 */ /* 0x0005e8000c101124 */
[----:B------:R2:W-:Y:S04]  /*5240*/  @!P1 STG.E.U8 desc[UR36][R4.64+0x79], R85 ;  /* 0x0000795504009986 */ /* 0x0005e8000c101124 */
[----:B------:R2:W-:Y:S04]  /*5250*/  @!P5 STG.E.U8 desc[UR36][R6.64+0x78], R11 ;  /* 0x0000780b0600d986 */ /* 0x0005e8000c101124 */
[----:B------:R2:W-:Y:S02]  /*5260*/  @!P0 STG.E.U8 desc[UR36][R6.64+0x79], R87 ;  /* 0x0000795706008986 */ /* 0x0005e4000c101124 */
.L_x_165:
[----:B------:R-:W-:Y:S05]  /*5270*/  BSYNC B0 ;  /* 0x0000000000007941 */ /* 0x000fea0003800000 */
.L_x_35:
[----:B------:R-:W-:Y:S01]  /*5280*/  ULDC UR4, c[0x0][0xc] ;  /* 0x0000030000047ab9 */ /* 0x000fe20000000800 */
[----:B------:R-:W-:Y:S01]  /*5290*/  ULDC UR5, c[0x0][0x10] ;  /* 0x0000040000057ab9 */ /* 0x000fe20000000800 */
[----:B--2---:R-:W2:Y:S01]  /*52a0*/  LDC R3, c[0x0][0x14] ;  /* 0x00000500ff037b82 */ /* 0x004ea20000000800 */
[----:B------:R-:W-:Y:S01]  /*52b0*/  UIMAD.WIDE.U32 UR4, UR4, UR5, URZ ;  /* 0x00000005040472a5 */ /* 0x000fe2000f8e003f */
[----:B------:R-:W-:Y:S02]  /*52c0*/  IMAD.MOV.U32 R93, RZ, RZ, -0x1 ;  /* 0xffffffffff5d7424 */ /* 0x000fe400078e00ff */
[----:B------:R-:W-:-:S03]  /*52d0*/  IMAD.MOV.U32 R91, RZ, RZ, -0x1 ;  /* 0xffffffffff5b7424 */ /* 0x000fc600078e00ff */
[----:B--2---:R-:W-:-:S04]  /*52e0*/  IMAD.WIDE.U32 R16, R3, UR4, R16 ;  /* 0x0000000403107c25 */ /* 0x004fc8000f8e0010 */
[----:B------:R-:W-:Y:S01]  /*52f0*/  IMAD R3, R3, UR5, RZ ;  /* 0x0000000503037c24 */ /* 0x000fe2000f8e02ff */
[----:B------:R-:W-:Y:S02]  /*5300*/  ULDC.64 UR4, c[0x0][0x650] ;  /* 0x0001940000047ab9 */ /* 0x000fe40000000a00 */
[----:B------:R-:W-:Y:S01]  /*5310*/  ISETP.GE.U32.AND P0, PT, R16, UR4, PT ;  /* 0x0000000410007c0c */ /* 0x000fe2000bf06070 */
[--C-:B------:R-:W-:Y:S01]  /*5320*/  IMAD.IADD R17, R17, 0x1, R3.reuse ;  /* 0x0000000111117824 */ /* 0x100fe200078e0203 */
[----:B------:R-:W-:-:S04]  /*5330*/  PRMT R3, RZ, 0x7610, R3 ;  /* 0x00007610ff037816 */ /* 0x000fc80000000003 */
[----:B------:R-:W-:-:S13]  /*5340*/  ISETP.GE.U32.AND.EX P0, PT, R17, UR5, PT, P0 ;  /* 0x0000000511007c0c */ /* 0x000fda000bf06100 */
[----:B------:R-:W-:Y:S05]  /*5350*/  @P0 BRA `(.L_x_166) ;  /* 0x0000000400640947 */ /* 0x000fea0003800000 */
[----:B------:R-:W2:Y:S01]  /*5360*/  S2R R12, SR_CTAID.X ;  /* 0x00000000000c7919 */ /* 0x000ea20000002500 */
[----:B------:R-:W3:Y:S01]  /*5370*/  LDC.64 R10, c[0x0][0x628] ;  /* 0x00018a00ff0a7b82 */ /* 0x000ee20000000a00 */
[----:B------:R-:W-:Y:S01]  /*5380*/  ULDC UR4, c[0x0][0x150] ;  /* 0x0000540000047ab9 */ /* 0x000fe20000000800 */
[----:B------:R-:W-:Y:S01]  /*5390*/  IMAD.MOV.U32 R8, RZ, RZ, R16 ;  /* 0x000000ffff087224 */ /* 0x000fe200078e0010 */
[----:B------:R-:W0:Y:S01]  /*53a0*/  S2R R24, SR_CTAID.Y ;  /* 0x0000000000187919 */ /* 0x000e220000002600 */
[----:B------:R-:W-:-:S04]  /*53b0*/  IMAD.MOV.U32 R9, RZ, RZ, R17 ;  /* 0x000000ffff097224 */ /* 0x000fc800078e0011 */
[----:B------:R-:W0:Y:S08]  /*53c0*/  LDC R21, c[0x0][0x144] ;  /* 0x00005100ff157b82 */ /* 0x000e300000000800 */
[----:B------:R-:W0:Y:S08]  /*53d0*/  LDC R0, c[0x0][0x630] ;  /* 0x00018c00ff007b82 */ /* 0x000e300000000800 */
[----:B-1----:R-:W1:Y:S01]  /*53e0*/  LDC.64 R14, c[0x0][0x620] ;  /* 0x00018800ff0e7b82 */ /* 0x002e620000000a00 */
[----:B---3--:R-:W-:-:S04]  /*53f0*/  ISETP.NE.U32.AND P0, PT, R10, RZ, PT ;  /* 0x000000ff0a00720c */ /* 0x008fc80003f05070 */
[----:B------:R-:W-:Y:S02]  /*5400*/  ISETP.NE.AND.EX P0, PT, R11, RZ, PT, P0 ;  /* 0x000000ff0b00720c */ /* 0x000fe40003f05300 */
[----:B--2---:R-:W-:-:S05]  /*5410*/  I2FP.F32.U32 R3, R12 ;  /* 0x0000000c00037245 */ /* 0x004fca0000201000 */
[----:B------:R-:W-:-:S04]  /*5420*/  FMUL R3, R3, UR4 ;  /* 0x0000000403037c20 */ /* 0x000fc80008400000 */
[----:B------:R2:W3:Y:S02]  /*5430*/  F2I.U32.TRUNC.NTZ R20, R3 ;  /* 0x0000000300147305 */ /* 0x0004e4000020f000 */
[----:B0-----:R-:W-:Y:S05]  /*5440*/  @!P0 BRA `(.L_x_167) ;  /* 0x0000000000288947 */ /* 0x001fea0003800000 */
[----:B--2---:R-:W0:Y:S02]  /*5450*/  LDC R3, c[0x0][0x634] ;  /* 0x00018d00ff037b82 */ /* 0x004e240000000800 */
[----:B0-----:R-:W-:-:S05]  /*5460*/  IADD3 R3, P0, R16, R3, RZ ;  /* 0x0000000310037210 */ /* 0x001fca0007f1e0ff */
[----:B------:R-:W-:-:S04]  /*5470*/  IMAD.X R13, RZ, RZ, R17, P0 ;  /* 0x000000ffff0d7224 */ /* 0x000fc800000e0611 */
[----:B------:R-:W-:-:S04]  /*5480*/  IMAD.WIDE.U32 R4, R13, R10, RZ ;  /* 0x0000000a0d047225 */ /* 0x000fc800078e00ff */
[----:B----4-:R-:W-:-:S04]  /*5490*/  IMAD.WIDE.U32 R6, P0, R3, R11, R4 ;  /* 0x0000000b03067225 */ /* 0x010fc80007800004 */
[----:B------:R-:W-:-:S04]  /*54a0*/  IMAD.WIDE.U32 R4, R3, R10, RZ ;  /* 0x0000000a03047225 */ /* 0x000fc800078e00ff */
[----:B------:R-:W-:Y:S01]  /*54b0*/  IMAD.X R9, RZ, RZ, RZ, P0 ;  /* 0x000000ffff097224 */ /* 0x000fe200000e06ff */
[----:B------:R-:W-:Y:S01]  /*54c0*/  IADD3 RZ, P0, R5, R6, RZ ;  /* 0x0000000605ff7210 */ /* 0x000fe20007f1e0ff */
[----:B------:R-:W-:-:S04]  /*54d0*/  IMAD.MOV.U32 R8, RZ, RZ, R7 ;  /* 0x000000ffff087224 */ /* 0x000fc800078e0007 */
[----:B------:R-:W-:-:S08]  /*54e0*/  IMAD.WIDE.U32.X R8, R13, R11, R8, P0 ;  /* 0x0000000b0d087225 */ /* 0x000fd000000e0408 */
.L_x_167:
[----:B------:R-:W0:Y:S01]  /*54f0*/  LDC.64 R28, c[0x0][0x640] ;  /* 0x00019000ff1c7b82 */ /* 0x000e220000000a00 */
[-CC-:B------:R-:W-:Y:S01]  /*5500*/  SHF.R.U64 R91, R8, R0.reuse, R9.reuse ;  /* 0x00000000085b7219 */ /* 0x180fe20000001209 */
[----:B---3--:R-:W-:Y:S01]  /*5510*/  IMAD.MOV R20, RZ, RZ, -R20 ;  /* 0x000000ffff147224 */ /* 0x008fe200078e0a14 */
[----:B------:R-:W-:Y:S01]  /*5520*/  SHF.R.U32.HI R0, RZ, R0, R9 ;  /* 0x00000000ff007219 */ /* 0x000fe20000011609 */
[----:B------:R-:W-:Y:S01]  /*5530*/  ULDC UR4, c[0x0][0x154] ;  /* 0x0000550000047ab9 */ /* 0x000fe20000000800 */
[----:B--2---:R-:W-:Y:S01]  /*5540*/  IADD3 R3, P0, RZ, -R91, RZ ;  /* 0x8000005bff037210 */ /* 0x004fe20007f1e0ff */
[----:B------:R-:W-:Y:S02]  /*5550*/  IMAD R21, R21, R20, R12 ;  /* 0x0000001415157224 */ /* 0x000fe400078e020c */
[----:B----4-:R-:W2:Y:S01]  /*5560*/  LDC R6, c[0x0][0x618] ;  /* 0x00018600ff067b82 */ /* 0x010ea20000000800 */
[----:B------:R-:W-:Y:S02]  /*5570*/  IMAD.MOV.U32 R7, RZ, RZ, 0x1 ;  /* 0x00000001ff077424 */ /* 0x000fe400078e00ff */
[----:B------:R-:W-:-:S04]  /*5580*/  IMAD.X R5, RZ, RZ, ~R0, P0 ;  /* 0x000000ffff057224 */ /* 0x000fc800000e0e00 */
[-C--:B-1----:R-:W-:Y:S01]  /*5590*/  IMAD R0, R5, R14.reuse, RZ ;  /* 0x0000000e05007224 */ /* 0x082fe200078e02ff */
[----:B------:R-:W1:Y:S01]  /*55a0*/  LDC R8, c[0x0][0x608] ;  /* 0x00018200ff087b82 */ /* 0x000e620000000800 */
[----:B------:R-:W-:-:S04]  /*55b0*/  IMAD.WIDE.U32 R4, R3, R14, R16 ;  /* 0x0000000e03047225 */ /* 0x000fc800078e0010 */
[----:B------:R-:W-:Y:S01]  /*55c0*/  IMAD R3, R3, R15, R0 ;  /* 0x0000000f03037224 */ /* 0x000fe200078e0200 */
[----:B------:R-:W-:Y:S02]  /*55d0*/  I2FP.F32.U32 R0, R24 ;  /* 0x0000001800007245 */ /* 0x000fe40000201000 */
[----:B------:R-:W3:Y:S01]  /*55e0*/  LDC R26, c[0x0][0x658] ;  /* 0x00019600ff1a7b82 */ /* 0x000ee20000000800 */
[----:B------:R-:W-:Y:S01]  /*55f0*/  IMAD.IADD R3, R5, 0x1, R3 ;  /* 0x0000000105037824 */ /* 0x000fe200078e0203 */
[----:B0-----:R-:W-:Y:S01]  /*5600*/  ISETP.NE.U32.AND P0, PT, R28, RZ, PT ;  /* 0x000000ff1c00720c */ /* 0x001fe20003f05070 */
[----:B------:R-:W-:Y:S01]  /*5610*/  FMUL R0, R0, UR4 ;  /* 0x0000000400007c20 */ /* 0x000fe20008400000 */
[----:B------:R-:W-:Y:S02]  /*5620*/  IMAD.MOV.U32 R5, RZ, RZ, -0x1 ;  /* 0xffffffffff057424 */ /* 0x000fe400078e00ff */
[----:B------:R-:W-:Y:S01]  /*5630*/  ISETP.NE.AND.EX P0, PT, R29, RZ, PT, P0 ;  /* 0x000000ff1d00720c */ /* 0x000fe20003f05300 */
[----:B------:R0:W4:Y:S01]  /*5640*/  F2I.U32.TRUNC.NTZ R13, R0 ;  /* 0x00000000000d7305 */ /* 0x000122000020f000 */
[----:B------:R-:W0:Y:S01]  /*5650*/  LDC R15, c[0x0][0x148] ;  /* 0x00005200ff0f7b82 */ /* 0x000e220000000800 */
[----:B--2---:R-:W-:-:S02]  /*5660*/  SHF.R.U64 R12, R4, R6, R3 ;  /* 0x00000006040c7219 */ /* 0x004fc40000001203 */
[----:B------:R-:W-:-:S05]  /*5670*/  SHF.R.U32.HI R3, RZ, R6, R3 ;  /* 0x00000006ff037219 */ /* 0x000fca0000011603 */
[----:B------:R-:W2:Y:S01]  /*5680*/  LDC R20, c[0x0][0x600] ;  /* 0x00018000ff147b82 */ /* 0x000ea20000000800 */
[-CC-:B-1----:R-:W-:Y:S02]  /*5690*/  SHF.R.U64 R10, R12, R8.reuse, R3.reuse ;  /* 0x000000080c0a7219 */ /* 0x182fe40000001203 */
[----:B------:R-:W-:-:S05]  /*56a0*/  SHF.R.U32.HI R3, RZ, R8, R3 ;  /* 0x00000008ff037219 */ /* 0x000fca0000011603 */
[----:B------:R-:W1:Y:S01]  /*56b0*/  LDC R27, c[0x0][0x648] ;  /* 0x00019200ff1b7b82 */ /* 0x000e620000000800 */
[-C--:B---3--:R-:W-:Y:S02]  /*56c0*/  SHF.L.U32 R4, R5, R26.reuse, RZ ;  /* 0x0000001a05047219 */ /* 0x088fe400000006ff */
[-CC-:B------:R-:W-:Y:S02]  /*56d0*/  SHF.R.U64 R14, R10, R26.reuse, R3.reuse ;  /* 0x0000001a0a0e7219 */ /* 0x180fe40000001203 */
[----:B------:R-:W-:Y:S02]  /*56e0*/  SHF.R.U32.HI R5, RZ, R26, R3 ;  /* 0x0000001aff057219 */ /* 0x000fe40000011603 */
[----:B------:R-:W-:Y:S01]  /*56f0*/  LOP3.LUT R25, RZ, R4, RZ, 0x33, !PT ;  /* 0x00000004ff197212 */ /* 0x000fe200078e33ff */
[----:B------:R-:W3:Y:S01]  /*5700*/  LDC R30, c[0x0][0x638] ;  /* 0x00018e00ff1e7b82 */ /* 0x000ee20000000800 */
[----:B------:R-:W-:Y:S01]  /*5710*/  SHF.L.U32 R26, R7, R26, RZ ;  /* 0x0000001a071a7219 */ /* 0x000fe200000006ff */
[----:B------:R-:W-:-:S06]  /*5720*/  IMAD.MOV.U32 R4, RZ, RZ, R14 ;  /* 0x000000ffff047224 */ /* 0x000fcc00078e000e */
[----:B------:R-:W0:Y:S01]  /*5730*/  LDC R31, c[0x0][0x610] ;  /* 0x00018400ff1f7b82 */ /* 0x000e220000000800 */
[----:B----4-:R-:W-:Y:S05]  /*5740*/  @!P0 BRA `(.L_x_168) ;  /* 0x0000000000288947 */ /* 0x010fea0003800000 */
        /* <DEDUP_REMOVED lines=10> */
.L_x_168:
[----:B------:R-:W-:Y:S01]  /*57f0*/  ISETP.NE.AND P0, PT, R2, 0x1, PT ;  /* 0x000000010200780c */ /* 0x000fe20003f05270 */
[----:B--2---:R-:W-:Y:S01]  /*5800*/  VIADD R7, R20, 0xffffffff ;  /* 0xffffffff14077836 */ /* 0x004fe20000000000 */
[----:B01----:R-:W-:Y:S01]  /*5810*/  SHF.R.U64 R0, R4, R27, R5 ;  /* 0x0000001b04007219 */ /* 0x003fe20000001205 */
[----:B------:R-:W-:Y:S01]  /*5820*/  IMAD.MOV R13, RZ, RZ, -R13 ;  /* 0x000000ffff0d7224 */ /* 0x000fe200078e0a0d */
[----:B------:R-:W-:Y:S01]  /*5830*/  LOP3.LUT R5, R10, R25, RZ, 0xc0, !PT ;  /* 0x000000190a057212 */ /* 0x000fe200078ec0ff */
[----:B------:R-:W-:Y:S01]  /*5840*/  IMAD.MOV.U32 R4, RZ, RZ, 0x1 ;  /* 0x00000001ff047424 */ /* 0x000fe200078e00ff */
[----:B------:R-:W-:Y:S01]  /*5850*/  LOP3.LUT R12, R12, R7, RZ, 0xc0, !PT ;  /* 0x000000070c0c7212 */ /* 0x000fe200078ec0ff */
[----:B------:R-:W-:Y:S02]  /*5860*/  IMAD.MOV R3, RZ, RZ, -R0 ;  /* 0x000000ffff037224 */ /* 0x000fe400078e0a00 */
[----:B------:R-:W-:Y:S02]  /*5870*/  IMAD R0, R26, R0, R5 ;  /* 0x000000001a007224 */ /* 0x000fe400078e0205 */
[----:B---3--:R-:W-:-:S02]  /*5880*/  IMAD R3, R3, R30, R14 ;  /* 0x0000001e03037224 */ /* 0x008fc400078e020e */
[----:B------:R-:W-:Y:S02]  /*5890*/  @P0 IMAD R21, R15, R13, R24 ;  /* 0x0000000d0f150224 */ /* 0x000fe400078e0218 */
[----:B------:R-:W-:Y:S01]  /*58a0*/  IMAD R5, R3, R20, R12 ;  /* 0x0000001403057224 */ /* 0x000fe200078e020c */
[----:B------:R-:W-:Y:S01]  /*58b0*/  PRMT R3, R4, 0x7610, R3 ;  /* 0x0000761004037816 */ /* 0x000fe20000000003 */
[----:B------:R-:W-:-:S05]  /*58c0*/  IMAD R0, R0, R31, R21 ;  /* 0x0000001f00007224 */ /* 0x000fca00078e0215 */
[----:B------:R-:W-:Y:S02]  /*58d0*/  SEL R93, R5, R0, !P0 ;  /* 0x00000000055d7207 */ /* 0x000fe40004000000 */
[----:B------:R-:W-:-:S07]  /*58e0*/  SEL R0, R0, R5, !P0 ;  /* 0x0000000500007207 */ /* 0x000fce0004000000 */
.L_x_166:
[----:B------:R-:W-:Y:S01]  /*58f0*/  LOP3.LUT P0, RZ, R3, 0xff, RZ, 0xc0, !PT ;  /* 0x000000ff03ff7812 */ /* 0x000fe2000780c0ff */
[----:B------:R-:W-:-:S12]  /*5900*/  IMAD.MOV.U32 R92, RZ, RZ, R0 ;  /* 0x000000ffff5c7224 */ /* 0x000fd800078e0000 */
[----:B------:R-:W-:Y:S05]  /*5910*/  @P0 BRA `(.L_x_169) ;  /* 0xffffffb8008c0947 */ /* 0x000fea000383ffff */
[----:B------:R-:W-:Y:S05]  /*5920*/  EXIT ;  /* 0x000000000000794d */ /* 0x000fea0003800000 */
.L_x_8:
[----:B0-----:R-:W-:Y:S01]  /*5930*/  ULDC.64 UR4, c[0x0][0x650] ;  /* 0x0001940000047ab9 */ /* 0x001fe20000000a00 */
        /* <DEDUP_REMOVED lines=25> */
.L_x_171:
[----:B------:R-:W0:Y:S01]  /*5ad0*/  LDC.64 R28, c[0x0][0x640] ;  /* 0x00019000ff1c7b82 */ /* 0x000e220000000a00 */
[-CC-:B------:R-:W-:Y:S01]  /*5ae0*/  SHF.R.U64 R22, R12, R6.reuse, R13.reuse ;  /* 0x000000060c167219 */ /* 0x180fe2000000120d */
[----:B------:R-:W-:Y:S01]  /*5af0*/  IMAD.MOV.U32 R30, RZ, RZ, 0x1 ;  /* 0x00000001ff1e7424 */ /* 0x000fe200078e00ff */
[----:B------:R-:W-:Y:S02]  /*5b00*/  SHF.R.U32.HI R6, RZ, R6, R13 ;  /* 0x00000006ff067219 */ /* 0x000fe4000001160d */
        /* <DEDUP_REMOVED lines=8> */
[----:B------:R-:W-:Y:S01]  /*5b90*/  IMAD.IADD R9, R9, 0x1, R11 ;  /* 0x0000000109097824 */ /* 0x000fe200078e020b */
[----:B0-----:R-:W-:-:S04]  /*5ba0*/  ISETP.NE.U32.AND P0, PT, R28, RZ, PT ;  /* 0x000000ff1c00720c */ /* 0x001fc80003f05070 */
[----:B------:R-:W-:Y:S02]  /*5bb0*/  ISETP.NE.AND.EX P0, PT, R29, RZ, PT, P0 ;  /* 0x000000ff1d00720c */ /* 0x000fe40003f05300 */
[----:B------:R-:W0:Y:S01]  /*5bc0*/  LDC R20, c[0x0][0x600] ;  /* 0x00018000ff147b82 */ /* 0x000e220000000800 */
[-CC-:B-1----:R-:W-:Y:S01]  /*5bd0*/  SHF.R.U64 R14, R8, R10.reuse, R9.reuse ;  /* 0x0000000a080e7219 */ /* 0x182fe20000001209 */
[----:B------:R-:W-:Y:S01]  /*5be0*/  IMAD.MOV.U32 R8, RZ, RZ, -0x1 ;  /* 0xffffffffff087424 */ /* 0x000fe200078e00ff */
[----:B------:R-:W-:-:S05]  /*5bf0*/  SHF.R.U32.HI R9, RZ, R10, R9 ;  /* 0x0000000aff097219 */ /* 0x000fca0000011609 */
[----:B------:R-:W1:Y:S01]  /*5c00*/  LDC R24, c[0x0][0x648] ;  /* 0x00019200ff187b82 */ /* 0x000e620000000800 */
[-CC-:B--2---:R-:W-:Y:S02]  /*5c10*/  SHF.R.U64 R23, R14, R12.reuse, R9.reuse ;  /* 0x0000000c0e177219 */ /* 0x184fe40000001209 */
[----:B------:R-:W-:-:S05]  /*5c20*/  SHF.R.U32.HI R6, RZ, R12, R9 ;  /* 0x0000000cff067219 */ /* 0x000fca0000011609 */
[----:B------:R-:W2:Y:S01]  /*5c30*/  LDC R26, c[0x0][0x638] ;  /* 0x00018e00ff1a7b82 */ /* 0x000ea20000000800 */
[-C--:B---3--:R-:W-:Y:S02]  /*5c40*/  SHF.L.U32 R8, R8, R27.reuse, RZ ;  /* 0x0000001b08087219 */ /* 0x088fe400000006ff */
[-CC-:B------:R-:W-:Y:S02]  /*5c50*/  SHF.R.U64 R25, R23, R27.reuse, R6.reuse ;  /* 0x0000001b17197219 */ /* 0x180fe40000001206 */
[----:B------:R-:W-:Y:S02]  /*5c60*/  LOP3.LUT R32, RZ, R8, RZ, 0x33, !PT ;  /* 0x00000008ff207212 */ /* 0x000fe400078e33ff */
[----:B------:R-:W-:Y:S01]  /*5c70*/  SHF.R.U32.HI R9, RZ, R27, R6 ;  /* 0x0000001bff097219 */ /* 0x000fe20000011606 */
[----:B------:R-:W3:Y:S01]  /*5c80*/  LDC R31, c[0x0][0x610] ;  /* 0x00018400ff1f7b82 */ /* 0x000ee20000000800 */
[----:B------:R-:W-:Y:S01]  /*5c90*/  IMAD.MOV.U32 R8, RZ, RZ, R25 ;  /* 0x000000ffff087224 */ /* 0x000fe200078e0019 */
[----:B------:R-:W-:Y:S06]  /*5ca0*/  @!P0 BRA `(.L_x_172) ;  /* 0x0000000000288947 */ /* 0x000fec0003800000 */
        /* <DEDUP_REMOVED lines=10> */
.L_x_172:
[----:B------:R-:W-:Y:S01]  /*5d50*/  ISETP.NE.AND P0, PT, R2, 0x1, PT ;  /* 0x000000010200780c */ /* 0x000fe20003f05270 */
[----:B------:R-:W-:Y:S01]  /*5d60*/  IMAD.MOV.U32 R13, RZ, RZ, R22 ;  /* 0x000000ffff0d7224 */ /* 0x000fe200078e0016 */
[----:B-1----:R-:W-:Y:S01]  /*5d70*/  SHF.R.U64 R6, R8, R24, R9 ;  /* 0x0000001808067219 */ /* 0x002fe20000001209 */
[----:B0-----:R-:W-:Y:S01]  /*5d80*/  VIADD R9, R20, 0xffffffff ;  /* 0xffffffff14097836 */ /* 0x001fe20000000000 */
[----:B------:R-:W-:Y:S02]  /*5d90*/  SHF.L.U32 R30, R30, R27, RZ ;  /* 0x0000001b1e1e7219 */ /* 0x000fe400000006ff */
[----:B------:R-:W-:Y:S01]  /*5da0*/  LOP3.LUT R5, R23, R32, RZ, 0xc0, !PT ;  /* 0x0000002017057212 */ /* 0x000fe200078ec0ff */
[----:B------:R-:W-:-:S04]  /*5db0*/  IMAD.MOV R8, RZ, RZ, -R6 ;  /* 0x000000ffff087224 */ /* 0x000fc800078e0a06 */
[----:B------:R-:W-:Y:S01]  /*5dc0*/  IMAD R6, R30, R6, R5 ;  /* 0x000000061e067224 */ /* 0x000fe200078e0205 */
[----:B------:R-:W-:Y:S01]  /*5dd0*/  LOP3.LUT R5, R14, R9, RZ, 0xc0, !PT ;  /* 0x000000090e057212 */ /* 0x000fe200078ec0ff */
[----:B------:R-:W-:Y:S02]  /*5de0*/  @P0 IMAD R3, R7, R21, R4 ;  /* 0x0000001507030224 */ /* 0x000fe400078e0204 */
[----:B--2---:R-:W-:Y:S02]  /*5df0*/  IMAD R4, R8, R26, R25 ;  /* 0x0000001a08047224 */ /* 0x004fe400078e0219 */
[----:B---3--:R-:W-:Y:S02]  /*5e00*/  IMAD R3, R6, R31, R3 ;  /* 0x0000001f06037224 */ /* 0x008fe400078e0203 */
[----:B------:R-:W-:Y:S02]  /*5e10*/  IMAD R4, R4, R20, R5 ;  /* 0x0000001404047224 */ /* 0x000fe400078e0205 */
[----:B------:R-:W-:-:S03]  /*5e20*/  IMAD.MOV.U32 R6, RZ, RZ, 0x1 ;  /* 0x00000001ff067424 */ /* 0x000fc600078e00ff */
[----:B------:R-:W-:Y:S02]  /*5e30*/  SEL R20, R4, R3, !P0 ;  /* 0x0000000304147207 */ /* 0x000fe40004000000 */
[----:B------:R-:W-:-:S07]  /*5e40*/  SEL R11, R3, R4, !P0 ;  /* 0x00000004030b7207 */ /* 0x000fce0004000000 */
.L_x_170:
[----:B------:R-:W-:-:S08]  /*5e50*/  NOP ;  /* 0x0000000000007918 */ /* 0x000fd00000000000 */
[----:B------:R-:W0:-:S00]  /*5e60*/  USETMAXREG.DEALLOC.CTAPOOL 0x28 ;  /* 0x00000028000079c8 */ /* 0x000e0000080e0500 */
[----:B0-----:R-:W-:-:S13]  /*5e70*/  ISETP.NE.AND P0, PT, R0, RZ, PT ;  /* 0x000000ff0000720c */ /* 0x001fda0003f05270 */
[----:B------:R-:W-:Y:S05]  /*5e80*/  @P0 EXIT ;  /* 0x000000000000094d */ /* 0x000fea0003800000 */
[----:B------:R-:W-:Y:S01]  /*5e90*/  LOP3.LUT P0, RZ, R6, 0xff, RZ, 0xc0, !PT ;  /* 0x000000ff06ff7812 */ /* 0x000fe2000780c0ff */
[----:B------:R-:W-:Y:S02]  /*5ea0*/  IMAD.MOV.U32 R0, RZ, RZ, 0x1 ;  /* 0x00000001ff007424 */ /* 0x000fe400078e00ff */
[----:B------:R-:W-:-:S10]  /*5eb0*/  IMAD.MOV.U32 R12, RZ, RZ, RZ ;  /* 0x000000ffff0c7224 */ /* 0x000fd400078e00ff */
[----:B------:R-:W-:Y:S05]  /*5ec0*/  @!P0 BRA `(.L_x_173) ;  /* 0x0000000c007c8947 */ /* 0x000fea0003800000 */
[----:B------:R-:W0:Y:S01]  /*5ed0*/  LDC R0, c[0x0][0x28c] ;  /* 0x0000a300ff007b82 */ /* 0x000e220000000800 */
[----:B------:R-:W-:Y:S01]  /*5ee0*/  ULDC UR5, c[0x0][0x658] ;  /* 0x0001960000057ab9 */ /* 0x000fe20000000800 */
[----:B------:R-:W-:Y:S01]  /*5ef0*/  UMOV UR11, 0xffffffff ;  /* 0xffffffff000b7882 */ /* 0x000fe20000000000 */
[----:B------:R-:W-:Y:S01]  /*5f00*/  UMOV UR15, 0x1 ;  /* 0x00000001000f7882 */ /* 0x000fe20000000000 */
[----:B------:R-:W-:Y:S01]  /*5f10*/  USHF.L.U32 UR11, UR11, UR5, URZ ;  /* 0x000000050b0b7299 */ /* 0x000fe2000800063f */
[----:B------:R-:W-:Y:S01]  /*5f20*/  BSSY B0, `(.L_x_173) ;  /* 0x00000d9000007945 */ /* 0x000fe20003800000 */
[----:B------:R-:W-:Y:S01]  /*5f30*/  ULDC UR9, c[0x0][0xc] ;  /* 0x0000030000097ab9 */ /* 0x000fe20000000800 */
[----:B------:R-:W-:Y:S01]  /*5f40*/  ULDC UR12, c[0x0][0x10] ;  /* 0x00000400000c7ab9 */ /* 0x000fe20000000800 */
[----:B------:R-:W1:Y:S01]  /*5f50*/  S2UR UR8, SR_CgaCtaId ;  /* 0x00000000000879c3 */ /* 0x000e620000008800 */
[----:B------:R-:W-:Y:S01]  /*5f60*/  USHF.L.U32 UR5, UR15, UR5, URZ ;  /* 0x000000050f057299 */ /* 0x000fe2000800063f */
[----:B------:R-:W-:Y:S01]  /*5f70*/  IMAD.MOV.U32 R10, RZ, RZ, 0x1 ;  /* 0x00000001ff0a7424 */ /* 0x000fe200078e00ff */
[----:B------:R-:W-:Y:S01]  /*5f80*/  LOP3.LUT R9, R19, 0x2, RZ, 0xfc, !PT ;  /* 0x0000000213097812 */ /* 0x000fe200078efcff */
[----:B------:R-:W-:Y:S01]  /*5f90*/  IMAD.MOV.U32 R12, RZ, RZ, RZ ;  /* 0x000000ffff0c7224 */ /* 0x000fe200078e00ff */
[----:B------:R-:W-:Y:S01]  /*5fa0*/  ULDC UR4, c[0x0][0x600] ;  /* 0x0001800000047ab9 */ /* 0x000fe20000000800 */
[----:B------:R-:W-:Y:S01]  /*5fb0*/  UMOV UR20, 0x5 ;  /* 0x0000000500147882 */ /* 0x000fe20000000000 */
[----:B------:R-:W-:Y:S01]  /*5fc0*/  UIADD3 UR4, UR4, -0x1, URZ ;  /* 0xffffffff04047890 */ /* 0x000fe2000fffe03f */
[----:B------:R-:W-:Y:S01]  /*5fd0*/  ULDC.64 UR28, c[0x0][0x198] ;  /* 0x00006600001c7ab9 */ /* 0x000fe20000000a00 */
[----:B0-----:R-:W-:-:S05]  /*5fe0*/  VIADD R0, R0, 0x3f ;  /* 0x0000003f00007836 */ /* 0x001fca0000000000 */
[----:B------:R-:W-:Y:S01]  /*5ff0*/  SHF.R.S32.HI R3, RZ, 0x1f, R0 ;  /* 0x0000001fff037819 */ /* 0x000fe20000011400 */
[----:B-1----:R-:W-:-:S03]  /*6000*/  ULOP3.LUT UR10, UR8, 0x1, URZ, 0xc0, !UPT ;  /* 0x00000001080a7892 */ /* 0x002fc6000f8ec03f */
[----:B------:R-:W-:Y:S01]  /*6010*/  LEA.HI R3, R3, R0, RZ, 0x6 ;  /* 0x0000000003037211 */ /* 0x000fe200078f30ff */
[----:B------:R-:W-:Y:S01]  /*6020*/  USHF.L.U32 UR7, UR8, 0xc, URZ ;  /* 0x0000000c08077899 */ /* 0x000fe2000800063f */
[----:B------:R-:W-:Y:S01]  /*6030*/  IMAD.MOV.U32 R0, RZ, RZ, 0x1 ;  /* 0x00000001ff007424 */ /* 0x000fe200078e00ff */
[----:B------:R-:W-:Y:S01]  /*6040*/  USHF.R.U32.HI UR27, URZ, 0x1, UR8 ;  /* 0x000000013f1b7899 */ /* 0x000fe20008011608 */
[----:B------:R-:W-:Y:S01]  /*6050*/  SHF.R.S32.HI R3, RZ, 0x6, R3 ;  /* 0x00000006ff037819 */ /* 0x000fe20000011403 */
[----:B------:R-:W-:Y:S02]  /*6060*/  USHF.L.U32 UR6, UR8, 0x6, URZ ;  /* 0x0000000608067899 */ /* 0x000fe4000800063f */
[----:B------:R-:W-:Y:S02]  /*6070*/  ULOP3.LUT UR8, UR8, 0xfffffffe, URZ, 0xc0, !UPT ;  /* 0xfffffffe08087892 */ /* 0x000fe4000f8ec03f */
[----:B------:R-:W-:Y:S01]  /*6080*/  UISETP.GT.U32.AND UP0, UPT, UR10, 0xffff, UPT ;  /* 0x0000ffff0a00788c */ /* 0x000fe2000bf04070 */
[----:B------:R-:W-:Y:S01]  /*6090*/  VIADD R8, R3, 0x1 ;  /* 0x0000000103087836 */ /* 0x000fe20000000000 */
[----:B------:R-:W-:-:S02]  /*60a0*/  ULOP3.LUT UR13, UR7, 0x1000, URZ, 0xc0, !UPT ;  /* 0x00001000070d7892 */ /* 0x000fc4000f8ec03f */
[----:B------:R-:W-:Y:S02]  /*60b0*/  ULOP3.LUT UR7, URZ, UR11, URZ, 0x33, !UPT ;  /* 0x0000000b3f077292 */ /* 0x000fe4000f8e333f */
[----:B------:R-:W-:Y:S02]  /*60c0*/  USHF.L.U32 UR14, UR15, UR8, URZ ;  /* 0x000000080f0e7299 */ /* 0x000fe4000800063f */
[----:B------:R-:W-:Y:S02]  /*60d0*/  ULOP3.LUT UR11, UR8, 0x1, URZ, 0xfc, !UPT ;  /* 0x00000001080b7892 */ /* 0x000fe4000f8efc3f */
[----:B------:R-:W-:Y:S02]  /*60e0*/  UIMAD.WIDE.U32 UR8, UR9, UR12, URZ ;  /* 0x0000000c090872a5 */ /* 0x000fe4000f8e003f */
[----:B------:R-:W-:Y:S01]  /*60f0*/  USEL UR10, UR10, 0xffff, !UP0 ;  /* 0x0000ffff0a0a7887 */ /* 0x000fe2000c000000 */
[----:B------:R-:W-:Y:S01]  /*6100*/  ULDC UR12, c[0x0][0x14] ;  /* 0x00000500000c7ab9 */ /* 0x000fe20000000800 */
[----:B------:R-:W-:-:S02]  /*6110*/  USHF.L.U32 UR11, UR15, UR11, URZ ;  /* 0x0000000b0f0b7299 */ /* 0x000fc4000800063f */
[----:B------:R-:W-:Y:S02]  /*6120*/  UIMAD.WIDE.U32 UR24, UR8, UR12, URZ ;  /* 0x0000000c081872a5 */ /* 0x000fe4000f8e003f */
[----:B------:R-:W-:Y:S02]  /*6130*/  UIMAD UR15, UR9, UR12, URZ ;  /* 0x0000000c090f72a4 */ /* 0x000fe4000f8e023f */
[----:B------:R-:W-:Y:S02]  /*6140*/  ULOP3.LUT UR10, UR10, 0xffff, URZ, 0xc0, !UPT ;  /* 0x0000ffff0a0a7892 */ /* 0x000fe4000f8ec03f */
[----:B------:R-:W-:Y:S02]  /*6150*/  ULEA UR30, UR27, 0x200, 0xc ;  /* 0x000002001b1e7891 */ /* 0x000fe4000f8e603f */
[----:B------:R-:W-:Y:S02]  /*6160*/  ULOP3.LUT UR6, UR6, 0x40, URZ, 0xc0, !UPT ;  /* 0x0000004006067892 */ /* 0x000fe4000f8ec03f */
[----:B------:R-:W-:-:S02]  /*6170*/  ULOP3.LUT UR13, UR13, 0x1c200, URZ, 0xfc, !UPT ;  /* 0x0001c2000d0d7892 */ /* 0x000fc4000f8efc3f */
[----:B------:R-:W-:Y:S02]  /*6180*/  ULOP3.LUT UR14, UR14, UR11, URZ, 0xfc, !UPT ;  /* 0x0000000b0e0e7292 */ /* 0x000fe4000f8efc3f */
[----:B------:R-:W-:Y:S02]  /*6190*/  UIADD3 UR15, UR25, UR15, URZ ;  /* 0x0000000f190f7290 */ /* 0x000fe4000fffe03f */
[----:B------:R-:W-:-:S12]  /*61a0*/  USHF.L.U32 UR20, UR20, UR10, URZ ;  /* 0x0000000a14147299 */ /* 0x000fd8000800063f */
.L_x_184:
[----:B------:R-:W-:-:S03]  /*61b0*/  UMOV UR8, 0xffffffff ;  /* 0xffffffff00087882 */ /* 0x000fc60000000000 */
[----:B------:R-:W-:Y:S05]  /*61c0*/  BRA.DIV UR8, `(.L_x_174) ;  /* 0x00000016080c7947 */ /* 0x000fea000b800000 */
[----:B------:R-:W-:-:S13]  /*61d0*/  ELECT P6, URZ, PT ;  /* 0x00000000003f782f */ /* 0x000fda00038c0000 */
.L_x_205:
[----:B------:R-:W0:Y:S01]  /*61e0*/  LDC R4, c[0x0][0x28c] ;  /* 0x0000a300ff047b82 */ /* 0x000e220000000800 */
[----:B------:R-:W-:Y:S01]  /*61f0*/  BSSY B1, `(.L_x_175) ;  /* 0x0000039000017945 */ /* 0x000fe20003800000 */
[----:B0-----:R-:W-:-:S13]  /*6200*/  ISETP.LT.OR P6, PT, R4, 0x1, !P6 ;  /* 0x000000010400780c */ /* 0x001fda00077c1670 */
[----:B------:R-:W-:Y:S05]  /*6210*/  @P6 BRA `(.L_x_176) ;  /* 0x0000000000d86947 */ /* 0x000fea0003800000 */
[----:B------:R-:W-:Y:S01]  /*6220*/  LEA R11, R11, UR27, 0x1 ;  /* 0x0000001b0b0b7c11 */ /* 0x000fe2000f8e08ff */
[----:B------:R-:W-:Y:S01]  /*6230*/  IMAD.MOV.U32 R22, RZ, RZ, RZ ;  /* 0x000000ffff167224 */ /* 0x000fe200078e00ff */
[----:B------:R-:W-:Y:S01]  /*6240*/  LEA R20, R20, UR6, 0x7 ;  /* 0x0000000614147c11 */ /* 0x000fe2000f8e38ff */
[----:B------:R-:W-:Y:S02]  /*6250*/  IMAD.MOV.U32 R4, RZ, RZ, R8 ;  /* 0x000000ffff047224 */ /* 0x000fe400078e0008 */
[----:B------:R-:W-:Y:S02]  /*6260*/  IMAD.MOV.U32 R5, RZ, RZ, R0 ;  /* 0x000000ffff057224 */ /* 0x000fe400078e0000 */
[----:B------:R-:W-:Y:S02]  /*6270*/  IMAD.MOV.U32 R6, RZ, RZ, R12 ;  /* 0x000000ffff067224 */ /* 0x000fe400078e000c */
[----:B------:R-:W-:-:S07]  /*6280*/  IMAD.SHL.U32 R15, R11, 0x40, RZ ;  /* 0x000000400b0f7824 */ /* 0x000fce00078e00ff */
.L_x_179:
[----:B------:R-:W0:Y:S01]  /*6290*/  S2R R14, SR_CgaCtaId ;  /* 0x00000000000e7919 */ /* 0x000e220000008800 */
[----:B------:R-:W-:Y:S02]  /*62a0*/  MOV R7, 0x400 ;  /* 0x0000040000077802 */ /* 0x000fe40000000f00 */
[----:B------:R-:W-:-:S13]  /*62b0*/  LOP3.LUT P1, RZ, R18, 0x7f, RZ, 0xc0, !PT ;  /* 0x0000007f12ff7812 */ /* 0x000fda000782c0ff */
[----:B------:R-:W1:Y:S01]  /*62c0*/  @!P1 LDC R11, c[0x0][0x500] ;  /* 0x00014000ff0b9b82 */ /* 0x000e620000000800 */
[----:B0-----:R-:W-:Y:S02]  /*62d0*/  LEA R21, R14, R7, 0x18 ;  /* 0x000000070e157211 */ /* 0x001fe400078ec0ff */
[----:B------:R-:W-:-:S03]  /*62e0*/  SHF.L.U32 R7, R5, 0x1f, RZ ;  /* 0x0000001f05077819 */ /* 0x000fc600000006ff */
[----:B------:R-:W-:-:S04]  /*62f0*/  IMAD R14, R6, 0x8, R21 ;  /* 0x00000008060e7824 */ /* 0x000fc800078e0215 */
[----:B------:R-:W0:Y:S02]  /*6300*/  SYNCS.PHASECHK.TRANS64.TRYWAIT P0, [R14+URZ+0x70], R7 ;  /* 0x000070070e0075a7 */ /* 0x000e24000800017f */
[----:B01----:R-:W-:Y:S05]  /*6310*/  @!P0 BRA `(.L_x_177) ;  /* 0x0000001000d88947 */ /* 0x003fea0003800000 */
.L_x_206:
[----:B0-----:R-:W-:Y:S01]  /*6320*/  PRMT R7, R9, 0x9910, RZ ;  /* 0x0000991009077816 */ /* 0x001fe200000000ff */
[----:B------:R0:W-:Y:S03]  /*6330*/  @!P1 SYNCS.ARRIVE.TRANS64 RZ, [R14+URZ], R11 ;  /* 0x0000000b0eff99a7 */ /* 0x0001e6000800003f */
[----:B------:R-:W-:-:S13]  /*6340*/  ISETP.NE.AND P0, PT, R7, 0x2, PT ;  /* 0x000000020700780c */ /* 0x000fda0003f05270 */
[----:B0-----:R-:W-:Y:S05]  /*6350*/  @P0 BRA `(.L_x_178) ;  /* 0x0000000000040947 */ /* 0x001fea0003800000 */
[----:B------:R-:W-:Y:S01]  /*6360*/  BPT.TRAP 0x1 ;  /* 0x000000040000795c */ /* 0x000fe20000300000 */
.L_x_178:
[----:B------:R-:W-:Y:S01]  /*6370*/  R2UR UR11, R6 ;  /* 0x00000000060b72ca */ /* 0x000fe200000e0000 */
[----:B------:R-:W-:Y:S01]  /*6380*/  VIADD R4, R4, 0xffffffff ;  /* 0xffffffff04047836 */ /* 0x000fe20000000000 */
[----:B------:R-:W-:Y:S01]  /*6390*/  R2UR UR22, R21 ;  /* 0x00000000151672ca */ /* 0x000fe200000e0000 */
[----:B------:R-:W-:Y:S01]  /*63a0*/  UIADD3 UR16, UP0, UR28, 0xf0, URZ ;  /* 0x000000f01c107890 */ /* 0x000fe2000ff1e03f */
[----:B------:R-:W-:Y:S01]  /*63b0*/  R2UR UR23, R15 ;  /* 0x000000000f1772ca */ /* 0x000fe200000e0000 */
[----:B------:R-:W-:Y:S01]  /*63c0*/  UIADD3 UR32, UP1, UR28, 0x1f0, URZ ;  /* 0x000001f01c207890 */ /* 0x000fe2000ff3e03f */
[----:B------:R-:W-:Y:S01]  /*63d0*/  R2UR UR9, R14 ;  /* 0x000000000e0972ca */ /* 0x000fe200000e0000 */
[----:B------:R-:W-:Y:S01]  /*63e0*/  UIADD3.X UR17, URZ, UR29, URZ, UP0, !UPT ;  /* 0x0000001d3f117290 */ /* 0x000fe200087fe43f */
[----:B------:R-:W-:Y:S01]  /*63f0*/  R2UR UR10, R22 ;  /* 0x00000000160a72ca */ /* 0x000fe200000e0000 */
[----:B------:R-:W-:Y:S01]  /*6400*/  UPRMT UR21, URZ, 0x5410, UR20 ;  /* 0x000054103f157896 */ /* 0x000fe20008000014 */
[----:B------:R-:W-:Y:S01]  /*6410*/  R2UR UR12, R13 ;  /* 0x000000000d0c72ca */ /* 0x000fe200000e0000 */
[----:B------:R-:W-:Y:S01]  /*6420*/  VIADD R6, R6, 0x1 ;  /* 0x0000000106067836 */ /* 0x000fe20000000000 */
[----:B------:R-:W-:Y:S01]  /*6430*/  R2UR UR26, R20 ;  /* 0x00000000141a72ca */ /* 0x000fe200000e0000 */
[----:B------:R-:W-:Y:S01]  /*6440*/  ULEA UR8, UR11, UR30, 0xd ;  /* 0x0000001e0b087291 */ /* 0x000fe2000f8e683f */
[----:B------:R-:W-:Y:S01]  /*6450*/  ISETP.GT.AND P1, PT, R4, 0x1, PT ;  /* 0x000000010400780c */ /* 0x000fe20003f24270 */
[----:B------:R-:W-:Y:S01]  /*6460*/  ULEA UR11, UR11, UR13, 0xd ;  /* 0x0000000d0b0b7291 */ /* 0x000fe2000f8e683f */
[----:B------:R-:W-:Y:S01]  /*6470*/  ISETP.NE.AND P0, PT, R6, 0xe, PT ;  /* 0x0000000e0600780c */ /* 0x000fe20003f05270 */
[----:B------:R-:W-:Y:S01]  /*6480*/  UIADD3 UR8, UR22, UR8, URZ ;  /* 0x0000000816087290 */ /* 0x000fe2000fffe03f */
[----:B------:R-:W-:Y:S01]  /*6490*/  VIADD R22, R22, 0x40 ;  /* 0x0000004016167836 */ /* 0x000fe20000000000 */
[----:B------:R-:W-:Y:S01]  /*64a0*/  UIADD3 UR22, UR22, UR11, URZ ;  /* 0x0000000b16167290 */ /* 0x000fe2000fffe03f */
[----:B------:R-:W-:Y:S01]  /*64b0*/  SEL R14, RZ, 0x1, P0 ;  /* 0x00000001ff0e7807 */ /* 0x000fe20000000000 */
[----:B------:R-:W-:Y:S01]  /*64c0*/  UPRMT UR31, URZ, 0x5410, UR14 ;  /* 0x000054103f1f7896 */ /* 0x000fe2000800000e */
[----:B------:R-:W-:Y:S01]  /*64d0*/  SEL R6, R6, RZ, P0 ;  /* 0x000000ff06067207 */ /* 0x000fe20000000000 */
[----:B------:R-:W-:Y:S01]  /*64e0*/  UIADD3.X UR33, URZ, UR29, URZ, UP1, !UPT ;  /* 0x0000001d3f217290 */ /* 0x000fe20008ffe43f */
[----:B------:R-:W-:Y:S01]  /*64f0*/  LOP3.LUT R5, R5, R14, RZ, 0x3c, !PT ;  /* 0x0000000e05057212 */ /* 0x000fe200078e3cff */
[----:B------:R-:W-:Y:S01]  /*6500*/  UMOV UR18, 0x0 ;  /* 0x0000000000127882 */ /* 0x000fe20000000000 */
[----:B------:R-:W-:Y:S01]  /*6510*/  UMOV UR19, 0x10000000 ;  /* 0x1000000000137882 */ /* 0x000fe20000000000 */
[----:B------:R-:W-:-:S02]  /*6520*/  UMOV UR11, UR23 ;  /* 0x00000017000b7c82 */ /* 0x000fc40008000000 */
[----:B------:R0:W-:Y:S02]  /*6530*/  UTMALDG.3D.MULTICAST [UR8], [UR16], UR21, desc[UR18] ;  /* 0x00001208100073b4 */ /* 0x0001e40008011815 */
[----:B0-----:R-:W-:Y:S01]  /*6540*/  UMOV UR8, UR22 ;  /* 0x0000001600087c82 */ /* 0x001fe20008000000 */
[----:B------:R-:W-:Y:S02]  /*6550*/  UMOV UR11, UR26 ;  /* 0x0000001a000b7c82 */ /* 0x000fe40008000000 */
[----:B------:R0:W-:Y:S02]  /*6560*/  UTMALDG.3D.MULTICAST [UR8], [UR32], UR31, desc[UR18] ;  /* 0x00001208200073b4 */ /* 0x0001e4000801181f */
[----:B0-----:R-:W-:Y:S05]  /*6570*/  @P1 BRA `(.L_x_179) ;  /* 0xfffffffc00441947 */ /* 0x001fea000383ffff */
.L_x_176:
[----:B------:R-:W-:Y:S05]  /*6580*/  BSYNC B1 ;  /* 0x0000000000017941 */ /* 0x000fea0003800000 */
.L_x_175:
[----:B------:R-:W-:Y:S01]  /*6590*/  LOP3.LUT P1, RZ, R10, 0xff, RZ, 0xc0, !PT ;  /* 0x000000ff0aff7812 */ /* 0x000fe2000782c0ff */
[C---:B------:R-:W-:Y:S01]  /*65a0*/  IMAD.IADD R12, R3.reuse, 0x1, R12 ;  /* 0x00000001030c7824 */ /* 0x040fe200078e020c */
[----:B------:R-:W-:Y:S01]  /*65b0*/  ULDC.64 UR8, c[0x0][0x650] ;  /* 0x0001940000087ab9 */ /* 0x000fe20000000a00 */
[----:B------:R-:W-:Y:S01]  /*65c0*/  ISETP.GE.U32.AND P2, PT, R3, 0xe, PT ;  /* 0x0000000e0300780c */ /* 0x000fe20003f46070 */
[----:B------:R-:W-:Y:S01]  /*65d0*/  BSSY B1, `(.L_x_180) ;  /* 0x000006b000017945 */ /* 0x000fe20003800000 */
[----:B------:R-:W-:Y:S01]  /*65e0*/  IMAD.MOV.U32 R11, RZ, RZ, -0x1 ;  /* 0xffffffffff0b7424 */ /* 0x000fe200078e00ff */
[----:B------:R-:W-:Y:S01]  /*65f0*/  SHF.R.U32.HI R4, RZ, 0x1, R12 ;  /* 0x00000001ff047819 */ /* 0x000fe2000001160c */
[----:B------:R-:W-:Y:S01]  /*6600*/  IMAD.MOV.U32 R20, RZ, RZ, -0x1 ;  /* 0xffffffffff147424 */ /* 0x000fe200078e00ff */
[----:B------:R-:W-:Y:S01]  /*6610*/  ISETP.GT.U32.AND P0, PT, R12, 0xd, PT ;  /* 0x0000000d0c00780c */ /* 0x000fe20003f04070 */
[----:B------:R-:W-:Y:S01]  /*6620*/  IMAD.MOV.U32 R13, RZ, RZ, -0x1 ;  /* 0xffffffffff0d7424 */ /* 0x000fe200078e00ff */
[----:B------:R-:W-:-:S02]  /*6630*/  PRMT R10, RZ, 0x7610, R10 ;  /* 0x00007610ff0a7816 */ /* 0x000fc4000000000a */
[----:B------:R-:W-:Y:S01]  /*6640*/  ISETP.LT.U32.AND P0, PT, R3, 0xe, P0 ;  /* 0x0000000e0300780c */ /* 0x000fe20000701070 */
[----:B------:R-:W0:Y:S01]  /*6650*/  @P1 S2R R6, SR_CgaCtaId ;  /* 0x0000000000061919 */ /* 0x000e220000008800 */
[----:B------:R-:W-:-:S04]  /*6660*/  @P1 MOV R5, 0x400 ;  /* 0x0000040000051802 */ /* 0x000fc80000000f00 */
[----:B0-----:R-:W-:Y:S01]  /*6670*/  @P1 LEA R6, R6, R5, 0x18 ;  /* 0x0000000506061211 */ /* 0x001fe200078ec0ff */
[----:B------:R-:W-:-:S03]  /*6680*/  IMAD.WIDE.U32 R4, R4, -0x6db6db6d, RZ ;  /* 0x9249249304047825 */ /* 0x000fc600078e00ff */
[----:B------:R0:W-:Y:S01]  /*6690*/  @P1 SYNCS.ARRIVE.TRANS64.A1T0 RZ, [R6+URZ+0xf8], RZ ;  /* 0x0000f8ff06ff19a7 */ /* 0x0001e2000810003f */
[----:B------:R-:W-:Y:S02]  /*66a0*/  IADD3 R16, P1, R16, UR24, RZ ;  /* 0x0000001810107c10 */ /* 0x000fe4000ff3e0ff */
[----:B------:R-:W-:Y:S02]  /*66b0*/  SHF.R.U32.HI R7, RZ, 0x2, R5 ;  /* 0x00000002ff077819 */ /* 0x000fe40000011605 */
[----:B------:R-:W-:Y:S02]  /*66c0*/  SEL R5, RZ, 0x1, !P0 ;  /* 0x00000001ff057807 */ /* 0x000fe40004000000 */
[----:B------:R-:W-:Y:S01]  /*66d0*/  IADD3.X R17, R17, UR15, RZ, P1, !PT ;  /* 0x0000000f11117c10 */ /* 0x000fe20008ffe4ff */
[----:B------:R-:W-:Y:S01]  /*66e0*/  IMAD R12, R7, -0xe, R12 ;  /* 0xfffffff2070c7824 */ /* 0x000fe200078e020c */
[----:B------:R-:W-:Y:S02]  /*66f0*/  ISETP.GE.U32.AND P0, PT, R16, UR8, PT ;  /* 0x0000000810007c0c */ /* 0x000fe4000bf06070 */
[----:B------:R-:W-:-:S02]  /*6700*/  LOP3.LUT R0, R0, R5, RZ, 0x3c, !PT ;  /* 0x0000000500007212 */ /* 0x000fc400078e3cff */
[----:B------:R-:W-:Y:S02]  /*6710*/  ISETP.GE.U32.AND.EX P0, PT, R17, UR9, PT, P0 ;  /* 0x0000000911007c0c */ /* 0x000fe4000bf06100 */
[----:B------:R-:W-:Y:S02]  /*6720*/  @P2 LOP3.LUT R0, R0, 0x1, R7, 0x78, !PT ;  /* 0x0000000100002812 */ /* 0x000fe400078e7807 */
[----:B------:R-:W-:-:S09]  /*6730*/  PRMT R4, RZ, 0x7610, R4 ;  /* 0x00007610ff047816 */ /* 0x000fd20000000004 */
[----:B0-----:R-:W-:Y:S05]  /*6740*/  @P0 BRA `(.L_x_181) ;  /* 0x00000004004c0947 */ /* 0x001fea0003800000 */
[----:B------:R-:W0:Y:S01]  /*6750*/  S2R R14, SR_CTAID.X ;  /* 0x00000000000e7919 */ /* 0x000e220000002500 */
[----:B------:R-:W-:Y:S01]  /*6760*/  ULDC.64 UR8, c[0x0][0x628] ;  /* 0x00018a0000087ab9 */ /* 0x000fe20000000a00 */
[----:B------:R-:W1:Y:S01]  /*6770*/  LDC R15, c[0x0][0x144] ;  /* 0x00005100ff0f7b82 */ /* 0x000e620000000800 */
[----:B------:R-:W-:Y:S01]  /*6780*/  ISETP.NE.U32.AND P0, PT, RZ, UR8, PT ;  /* 0x00000008ff007c0c */ /* 0x000fe2000bf05070 */
[----:B------:R-:W2:Y:S01]  /*6790*/  S2R R11, SR_CTAID.Y ;  /* 0x00000000000b7919 */ /* 0x000ea20000002600 */
[----:B------:R-:W-:Y:S01]  /*67a0*/  ULDC UR10, c[0x0][0x150] ;  /* 0x00005400000a7ab9 */ /* 0x000fe20000000800 */
[----:B------:R-:W-:Y:S01]  /*67b0*/  ULDC UR11, c[0x0][0x630] ;  /* 0x00018c00000b7ab9 */ /* 0x000fe20000000800 */
[----:B------:R-:W-:Y:S01]  /*67c0*/  ISETP.NE.AND.EX P0, PT, RZ, UR9, PT, P0 ;  /* 0x00000009ff007c0c */ /* 0x000fe2000bf05300 */
[----:B------:R-:W-:Y:S01]  /*67d0*/  IMAD.MOV.U32 R4, RZ, RZ, R16 ;  /* 0x000000ffff047224 */ /* 0x000fe200078e0010 */
[----:B0-----:R-:W-:-:S05]  /*67e0*/  I2FP.F32.U32 R5, R14 ;  /* 0x0000000e00057245 */ /* 0x001fca0000201000 */
[----:B------:R-:W-:Y:S01]  /*67f0*/  FMUL R20, R5, UR10 ;  /* 0x0000000a05147c20 */ /* 0x000fe20008400000 */
[----:B------:R-:W-:-:S05]  /*6800*/  IMAD.MOV.U32 R5, RZ, RZ, R17 ;  /* 0x000000ffff057224 */ /* 0x000fca00078e0011 */
[----:B--2---:R-:W-:Y:S05]  /*6810*/  @!P0 BRA `(.L_x_182) ;  /* 0x0000000000288947 */ /* 0x004fea0003800000 */
[----:B------:R-:W-:Y:S02]  /*6820*/  ULDC UR10, c[0x0][0x634] ;  /* 0x00018d00000a7ab9 */ /* 0x000fe40000000800 */
[----:B------:R-:W-:-:S05]  /*6830*/  IADD3 R5, P0, R16, UR10, RZ ;  /* 0x0000000a10057c10 */ /* 0x000fca000ff1e0ff */
[----:B------:R-:W-:-:S04]  /*6840*/  IMAD.X R13, RZ, RZ, R17, P0 ;  /* 0x000000ffff0d7224 */ /* 0x000fc800000e0611 */
[----:B------:R-:W-:-:S04]  /*6850*/  IMAD.WIDE.U32 R6, R13, UR8, RZ ;  /* 0x000000080d067c25 */ /* 0x000fc8000f8e00ff */
[----:B------:R-:W-:-:S04]  /*6860*/  IMAD.WIDE.U32 R6, P0, R5, UR9, R6 ;  /* 0x0000000905067c25 */ /* 0x000fc8000f800006 */
[----:B------:R-:W-:-:S04]  /*6870*/  IMAD.WIDE.U32 R4, R5, UR8, RZ ;  /* 0x0000000805047c25 */ /* 0x000fc8000f8e00ff */
[----:B------:R-:W-:Y:S01]  /*6880*/  IMAD.MOV.U32 R4, RZ, RZ, R7 ;  /* 0x000000ffff047224 */ /* 0x000fe200078e0007 */
[----:B------:R-:W-:Y:S01]  /*6890*/  IADD3 RZ, P1, R5, R6, RZ ;  /* 0x0000000605ff7210 */ /* 0x000fe20007f3e0ff */
[----:B------:R-:W-:-:S04]  /*68a0*/  IMAD.X R5, RZ, RZ, RZ, P0 ;  /* 0x000000ffff057224 */ /* 0x000fc800000e06ff */
[----:B------:R-:W-:-:S08]  /*68b0*/  IMAD.WIDE.U32.X R4, R13, UR9, R4, P1 ;  /* 0x000000090d047c25 */ /* 0x000fd000088e0404 */
.L_x_182:
[--C-:B------:R-:W-:Y:S01]  /*68c0*/  SHF.R.U64 R13, R4, UR11, R5.reuse ;  /* 0x0000000b040d7c19 */ /* 0x100fe20008001205 */
[----:B------:R-:W0:Y:S01]  /*68d0*/  F2I.U32.TRUNC.NTZ R20, R20 ;  /* 0x0000001400147305 */ /* 0x000e22000020f000 */
[----:B------:R-:W-:Y:S01]  /*68e0*/  SHF.R.U32.HI R4, RZ, UR11, R5 ;  /* 0x0000000bff047c19 */ /* 0x000fe20008011605 */
[----:B------:R-:W-:Y:S01]  /*68f0*/  ULDC.64 UR8, c[0x0][0x620] ;  /* 0x0001880000087ab9 */ /* 0x000fe20000000a00 */
[----:B------:R-:W-:Y:S01]  /*6900*/  IADD3 R7, P0, RZ, -R13, RZ ;  /* 0x8000000dff077210 */ /* 0x000fe20007f1e0ff */
[----:B------:R-:W-:Y:S01]  /*6910*/  ULDC.64 UR10, c[0x0][0x640] ;  /* 0x00019000000a7ab9 */ /* 0x000fe20000000a00 */
[----:B------:R-:W2:Y:S03]  /*6920*/  LDC R22, c[0x0][0x148] ;  /* 0x00005200ff167b82 */ /* 0x000ea60000000800 */
[----:B------:R-:W-:Y:S01]  /*6930*/  IMAD.X R4, RZ, RZ, ~R4, P0 ;  /* 0x000000ffff047224 */ /* 0x000fe200000e0e04 */
[----:B------:R-:W-:-:S03]  /*6940*/  ISETP.NE.U32.AND P0, PT, RZ, UR10, PT ;  /* 0x0000000aff007c0c */ /* 0x000fc6000bf05070 */
[----:B------:R-:W-:Y:S01]  /*6950*/  IMAD R6, R4, UR8, RZ ;  /* 0x0000000804067c24 */ /* 0x000fe2000f8e02ff */
[----:B------:R-:W-:Y:S01]  /*6960*/  ISETP.NE.AND.EX P0, PT, RZ, UR11, PT, P0 ;  /* 0x0000000bff007c0c */ /* 0x000fe2000bf05300 */
[----:B------:R-:W-:Y:S01]  /*6970*/  IMAD.WIDE.U32 R4, R7, UR8, R16 ;  /* 0x0000000807047c25 */ /* 0x000fe2000f8e0010 */
[----:B------:R-:W-:-:S03]  /*6980*/  ULDC UR8, c[0x0][0x618] ;  /* 0x0001860000087ab9 */ /* 0x000fc60000000800 */
[----:B------:R-:W-:Y:S01]  /*6990*/  IMAD R7, R7, UR9, R6 ;  /* 0x0000000907077c24 */ /* 0x000fe2000f8e0206 */
[----:B------:R-:W-:Y:S01]  /*69a0*/  ULDC UR9, c[0x0][0x154] ;  /* 0x0000550000097ab9 */ /* 0x000fe20000000800 */
[----:B0-----:R-:W-:Y:S02]  /*69b0*/  IMAD.MOV R6, RZ, RZ, -R20 ;  /* 0x000000ffff067224 */ /* 0x001fe400078e0a14 */
[----:B------:R-:W-:Y:S02]  /*69c0*/  IMAD.IADD R5, R5, 0x1, R7 ;  /* 0x0000000105057824 */ /* 0x000fe400078e0207 */
[----:B-1----:R-:W-:Y:S01]  /*69d0*/  IMAD R14, R15, R6, R14 ;  /* 0x000000060f0e7224 */ /* 0x002fe200078e020e */
[----:B------:R-:W-:Y:S02]  /*69e0*/  I2FP.F32.U32 R6, R11 ;  /* 0x0000000b00067245 */ /* 0x000fe40000201000 */
[--C-:B------:R-:W-:Y:S02]  /*69f0*/  SHF.R.U64 R15, R4, UR8, R5.reuse ;  /* 0x00000008040f7c19 */ /* 0x100fe40008001205 */
[----:B------:R-:W-:Y:S01]  /*6a00*/  SHF.R.U32.HI R4, RZ, UR8, R5 ;  /* 0x00000008ff047c19 */ /* 0x000fe20008011605 */
[----:B------:R-:W-:Y:S01]  /*6a10*/  FMUL R6, R6, UR9 ;  /* 0x0000000906067c20 */ /* 0x000fe20008400000 */
[----:B------:R-:W-:-:S02]  /*6a20*/  ULDC UR8, c[0x0][0x608] ;  /* 0x0001820000087ab9 */ /* 0x000fc40000000800 */
[--C-:B------:R-:W-:Y:S01]  /*6a30*/  SHF.R.U64 R21, R15, UR8, R4.reuse ;  /* 0x000000080f157c19 */ /* 0x100fe20008001204 */
[----:B------:R0:W1:Y:S01]  /*6a40*/  F2I.U32.TRUNC.NTZ R24, R6 ;  /* 0x0000000600187305 */ /* 0x000062000020f000 */
[----:B------:R-:W-:Y:S01]  /*6a50*/  SHF.R.U32.HI R4, RZ, UR8, R4 ;  /* 0x00000008ff047c19 */ /* 0x000fe20008011604 */
[----:B------:R-:W-:-:S03]  /*6a60*/  ULDC UR8, c[0x0][0x658] ;  /* 0x0001960000087ab9 */ /* 0x000fc60000000800 */
[--C-:B------:R-:W-:Y:S02]  /*6a70*/  SHF.R.U64 R20, R21, UR8, R4.reuse ;  /* 0x0000000815147c19 */ /* 0x100fe40008001204 */
[----:B------:R-:W-:-:S03]  /*6a80*/  SHF.R.U32.HI R23, RZ, UR8, R4 ;  /* 0x00000008ff177c19 */ /* 0x000fc60008011604 */
[----:B------:R-:W-:Y:S02]  /*6a90*/  IMAD.MOV.U32 R4, RZ, RZ, R20 ;  /* 0x000000ffff047224 */ /* 0x000fe400078e0014 */
[----:B------:R-:W-:Y:S01]  /*6aa0*/  IMAD.MOV.U32 R5, RZ, RZ, R23 ;  /* 0x000000ffff057224 */ /* 0x000fe200078e0017 */
[----:B0-----:R-:W-:Y:S06]  /*6ab0*/  @!P0 BRA `(.L_x_183) ;  /* 0x0000000000288947 */ /* 0x001fec0003800000 */
        /* <DEDUP_REMOVED lines=10> */
.L_x_183:
[----:B------:R-:W-:Y:S01]  /*6b60*/  ISETP.NE.AND P0, PT, R2, 0x1, PT ;  /* 0x000000010200780c */ /* 0x000fe20003f05270 */
[----:B------:R-:W-:Y:S01]  /*6b70*/  ULDC UR8, c[0x0][0x648] ;  /* 0x0001920000087ab9 */ /* 0x000fe20000000800 */
[----:B-1----:R-:W-:Y:S01]  /*6b80*/  IMAD.MOV R24, RZ, RZ, -R24 ;  /* 0x000000ffff187224 */ /* 0x002fe200078e0a18 */
[----:B------:R-:W-:Y:S01]  /*6b90*/  SHF.R.U64 R4, R4, UR8, R5 ;  /* 0x0000000804047c19 */ /* 0x000fe20008001205 */
[----:B------:R-:W-:Y:S01]  /*6ba0*/  ULDC UR8, c[0x0][0x638] ;  /* 0x00018e0000087ab9 */ /* 0x000fe20000000800 */
[----:B------:R-:W-:Y:S01]  /*6bb0*/  LOP3.LUT R21, R21, UR7, RZ, 0xc0, !PT ;  /* 0x0000000715157c12 */ /* 0x000fe2000f8ec0ff */
[----:B------:R-:W-:Y:S02]  /*6bc0*/  ULDC UR9, c[0x0][0x610] ;  /* 0x0001840000097ab9 */ /* 0x000fe40000000800 */
[----:B------:R-:W-:Y:S02]  /*6bd0*/  IMAD.MOV R5, RZ, RZ, -R4 ;  /* 0x000000ffff057224 */ /* 0x000fe400078e0a04 */
[----:B------:R-:W-:-:S02]  /*6be0*/  IMAD R21, R4, UR5, R21 ;  /* 0x0000000504157c24 */ /* 0x000fc4000f8e0215 */
[----:B------:R-:W-:Y:S01]  /*6bf0*/  IMAD R20, R5, UR8, R20 ;  /* 0x0000000805147c24 */ /* 0x000fe2000f8e0214 */
[----:B------:R-:W-:Y:S01]  /*6c00*/  ULDC UR8, c[0x0][0x600] ;  /* 0x0001800000087ab9 */ /* 0x000fe20000000800 */
[----:B--2---:R-:W-:Y:S01]  /*6c10*/  @P0 IMAD R14, R22, R24, R11 ;  /* 0x00000018160e0224 */ /* 0x004fe200078e020b */
[----:B------:R-:W-:Y:S01]  /*6c20*/  LOP3.LUT R11, R15, UR4, RZ, 0xc0, !PT ;  /* 0x000000040f0b7c12 */ /* 0x000fe2000f8ec0ff */
[----:B------:R-:W-:Y:S02]  /*6c30*/  IMAD.MOV.U32 R4, RZ, RZ, 0x1 ;  /* 0x00000001ff047424 */ /* 0x000fe400078e00ff */
[----:B------:R-:W-:Y:S02]  /*6c40*/  IMAD R14, R21, UR9, R14 ;  /* 0x00000009150e7c24 */ /* 0x000fe4000f8e020e */
[----:B------:R-:W-:-:S05]  /*6c50*/  IMAD R11, R20, UR8, R11 ;  /* 0x00000008140b7c24 */ /* 0x000fca000f8e020b */
[----:B------:R-:W-:Y:S02]  /*6c60*/  SEL R20, R11, R14, !P0 ;  /* 0x0000000e0b147207 */ /* 0x000fe40004000000 */
[----:B------:R-:W-:-:S07]  /*6c70*/  SEL R11, R14, R11, !P0 ;  /* 0x0000000b0e0b7207 */ /* 0x000fce0004000000 */
.L_x_181:
[----:B------:R-:W-:Y:S05]  /*6c80*/  BSYNC B1 ;  /* 0x0000000000017941 */ /* 0x000fea0003800000 */
.L_x_180:
[----:B------:R-:W-:-:S13]  /*6c90*/  LOP3.LUT P0, RZ, R4, 0xff, RZ, 0xc0, !PT ;  /* 0x000000ff04ff7812 */ /* 0x000fda000780c0ff */
[----:B------:R-:W-:Y:S05]  /*6ca0*/  @P0 BRA `(.L_x_184) ;  /* 0xfffffff400400947 */ /* 0x000fea000383ffff */
[----:B------:R-:W-:Y:S05]  /*6cb0*/  BSYNC B0 ;  /* 0x0000000000007941 */ /* 0x000fea0003800000 */
.L_x_173:
[----:B------:R-:W-:-:S03]  /*6cc0*/  UMOV UR8, 0xffffffff ;  /* 0xffffffff00087882 */ /* 0x000fc60000000000 */
[----:B------:R-:W-:Y:S05]  /*6cd0*/  BRA.DIV UR8, `(.L_x_185) ;  /* 0x0000000a087c7947 */ /* 0x000fea000b800000 */
[----:B------:R-:W-:-:S13]  /*6ce0*/  ELECT P6, URZ, PT ;  /* 0x00000000003f782f */ /* 0x000fda00038c0000 */
.L_x_209:
[----:B------:R-:W-:Y:S04]  /*6cf0*/  BSSY B0, `(.L_x_186) ;  /* 0x0000085000007945 */ /* 0x000fe80003800000 */
[----:B------:R-:W-:Y:S05]  /*6d00*/  @!P6 BRA `(.L_x_187) ;  /* 0x00000008000ce947 */ /* 0x000fea0003800000 */
[----:B------:R-:W-:-:S04]  /*6d10*/  LOP3.LUT R19, R19, 0x2, RZ, 0xfc, !PT ;  /* 0x0000000213137812 */ /* 0x000fc800078efcff */
[----:B------:R-:W-:-:S13]  /*6d20*/  ISETP.NE.AND P0, PT, R19, 0x3, PT ;  /* 0x000000031300780c */ /* 0x000fda0003f05270 */
[----:B------:R-:W-:Y:S05]  /*6d30*/  @!P0 BRA `(.L_x_188) ;  /* 0x0000000000048947 */ /* 0x000fea0003800000 */
[----:B------:R-:W-:Y:S01]  /*6d40*/  BPT.TRAP 0x1 ;  /* 0x000000040000795c */ /* 0x000fe20000300000 */
.L_x_188:
[----:B------:R-:W0:Y:S01]  /*6d50*/  S2R R3, SR_CgaCtaId ;  /* 0x0000000000037919 */ /* 0x000e220000008800 */
[----:B------:R-:W-:-:S04]  /*6d60*/  MOV R2, 0x400 ;  /* 0x0000040000027802 */ /* 0x000fc80000000f00 */
[----:B0-----:R-:W-:Y:S02]  /*6d70*/  LEA R3, R3, R2, 0x18 ;  /* 0x0000000203037211 */ /* 0x001fe400078ec0ff */
[----:B------:R-:W-:-:S03]  /*6d80*/  SHF.L.U32 R2, R0, 0x1f, RZ ;  /* 0x0000001f00027819 */ /* 0x000fc600000006ff */
[----:B------:R-:W-:-:S04]  /*6d90*/  VIADD R3, R3, 0x70 ;  /* 0x0000007003037836 */ /* 0x000fc80000000000 */
[C---:B------:R-:W-:Y:S02]  /*6da0*/  IMAD R7, R12.reuse, 0x8, R3 ;  /* 0x000000080c077824 */ /* 0x040fe400078e0203 */
[----:B------:R-:W-:Y:S02]  /*6db0*/  VIADD R12, R12, 0x1 ;  /* 0x000000010c0c7836 */ /* 0x000fe40000000000 */
[----:B------:R-:W0:Y:S03]  /*6dc0*/  SYNCS.PHASECHK.TRANS64.TRYWAIT P0, [R7+URZ], R2 ;  /* 0x00000002070075a7 */ /* 0x000e26000800017f */
[----:B------:R-:W-:-:S04]  /*6dd0*/  ISETP.NE.AND P1, PT, R12, 0xe, PT ;  /* 0x0000000e0c00780c */ /* 0x000fc80003f25270 */
[----:B------:R-:W-:Y:S02]  /*6de0*/  SEL R5, RZ, 0x1, P1 ;  /* 0x00000001ff057807 */ /* 0x000fe40000800000 */
[----:B------:R-:W-:Y:S02]  /*6df0*/  SEL R12, R12, RZ, P1 ;  /* 0x000000ff0c0c7207 */ /* 0x000fe40000800000 */
[----:B------:R-:W-:-:S03]  /*6e00*/  LOP3.LUT R5, R0, R5, RZ, 0x3c, !PT ;  /* 0x0000000500057212 */ /* 0x000fc600078e3cff */
[----:B------:R-:W-:Y:S01]  /*6e10*/  IMAD R9, R12, 0x8, R3 ;  /* 0x000000080c097824 */ /* 0x000fe200078e0203 */
[----:B------:R-:W-:Y:S01]  /*6e20*/  SHF.L.U32 R4, R5, 0x1f, RZ ;  /* 0x0000001f05047819 */ /* 0x000fe200000006ff */
[----:B0-----:R-:W-:Y:S06]  /*6e30*/  @!P0 BRA `(.L_x_189) ;  /* 0x0000000800448947 */ /* 0x001fec0003800000 */
.L_x_210:
[----:B------:R-:W1:Y:S01]  /*6e40*/  SYNCS.PHASECHK.TRANS64.TRYWAIT P0, [R9+URZ], R4 ;  /* 0x00000004090075a7 */ /* 0x000e62000800017f */
[----:B------:R-:W-:-:S05]  /*6e50*/  VIADD R0, R12, 0x1 ;  /* 0x000000010c007836 */ /* 0x000fca0000000000 */
[----:B------:R-:W-:-:S04]  /*6e60*/  ISETP.NE.AND P1, PT, R0, 0xe, PT ;  /* 0x0000000e0000780c */ /* 0x000fc80003f25270 */
[----:B0-----:R-:W-:Y:S02]  /*6e70*/  SEL R2, RZ, 0x1, P1 ;  /* 0x00000001ff027807 */ /* 0x001fe40000800000 */
[----:B------:R-:W-:Y:S02]  /*6e80*/  SEL R0, R0, RZ, P1 ;  /* 0x000000ff00007207 */ /* 0x000fe40000800000 */
[----:B------:R-:W-:-:S03]  /*6e90*/  LOP3.LUT R7, R5, R2, RZ, 0x3c, !PT ;  /* 0x0000000205077212 */ /* 0x000fc600078e3cff */
[----:B------:R-:W-:Y:S01]  /*6ea0*/  IMAD R6, R0, 0x8, R3 ;  /* 0x0000000800067824 */ /* 0x000fe200078e0203 */
[----:B------:R-:W-:Y:S01]  /*6eb0*/  SHF.L.U32 R5, R7, 0x1f, RZ ;  /* 0x0000001f07057819 */ /* 0x000fe200000006ff */
[----:B-1----:R-:W-:Y:S06]  /*6ec0*/  @!P0 BRA `(.L_x_190) ;  /* 0x0000000800348947 */ /* 0x002fec0003800000 */
.L_x_211:
[----:B------:R-:W1:Y:S01]  /*6ed0*/  SYNCS.PHASECHK.TRANS64.TRYWAIT P0, [R6+URZ], R5 ;  /* 0x00000005060075a7 */ /* 0x000e62000800017f */
[----:B------:R-:W-:-:S05]  /*6ee0*/  VIADD R0, R0, 0x1 ;  /* 0x0000000100007836 */ /* 0x000fca0000000000 */
[----:B------:R-:W-:-:S04]  /*6ef0*/  ISETP.NE.AND P1, PT, R0, 0xe, PT ;  /* 0x0000000e0000780c */ /* 0x000fc80003f25270 */
[----:B------:R-:W-:Y:S02]  /*6f00*/  SEL R2, RZ, 0x1, P1 ;  /* 0x00000001ff027807 */ /* 0x000fe40000800000 */
[----:B------:R-:W-:Y:S02]  /*6f10*/  SEL R0, R0, RZ, P1 ;  /* 0x000000ff00007207 */ /* 0x000fe40000800000 */
[----:B------:R-:W-:-:S03]  /*6f20*/  LOP3.LUT R7, R7, R2, RZ, 0x3c, !PT ;  /* 0x0000000207077212 */ /* 0x000fc600078e3cff */
[----:B0-----:R-:W-:Y:S01]  /*6f30*/  IMAD R9, R0, 0x8, R3 ;  /* 0x0000000800097824 */ /* 0x001fe200078e0203 */
[----:B------:R-:W-:Y:S01]  /*6f40*/  SHF.L.U32 R4, R7, 0x1f, RZ ;  /* 0x0000001f07047819 */ /* 0x000fe200000006ff */
[----:B-1----:R-:W-:Y:S06]  /*6f50*/  @!P0 BRA `(.L_x_191) ;  /* 0x0000000800248947 */ /* 0x002fec0003800000 */
.L_x_212:
        /* <DEDUP_REMOVED lines=9> */
.L_x_213:
        /* <DEDUP_REMOVED lines=9> */
.L_x_214:
        /* <DEDUP_REMOVED lines=9> */
.L_x_215:
        /* <DEDUP_REMOVED lines=9> */
.L_x_216:
        /* <DEDUP_REMOVED lines=9> */
.L_x_217:
        /* <DEDUP_REMOVED lines=9> */
.L_x_218:
        /* <DEDUP_REMOVED lines=9> */
.L_x_219:
        /* <DEDUP_REMOVED lines=9> */
.L_x_220:
        /* <DEDUP_REMOVED lines=9> */
.L_x_221:
[----:B------:R-:W1:Y:S01]  /*7470*/  SYNCS.PHASECHK.TRANS64.TRYWAIT P0, [R6+URZ], R5 ;  /* 0x00000005060075a7 */ /* 0x000e62000800017f */
[----:B------:R-:W-:-:S05]  /*7480*/  VIADD R0, R0, 0x1 ;  /* 0x0000000100007836 */ /* 0x000fca0000000000 */
[----:B------:R-:W-:-:S04]  /*7490*/  ISETP.NE.AND P1, PT, R0, 0xe, PT ;  /* 0x0000000e0000780c */ /* 0x000fc80003f25270 */
[----:B------:R-:W-:Y:S02]  /*74a0*/  SEL R2, RZ, 0x1, P1 ;  /* 0x00000001ff027807 */ /* 0x000fe40000800000 */
[----:B------:R-:W-:Y:S02]  /*74b0*/  SEL R0, R0, RZ, P1 ;  /* 0x000000ff00007207 */ /* 0x000fe40000800000 */
[----:B------:R-:W-:Y:S01]  /*74c0*/  LOP3.LUT R2, R7, R2, RZ, 0x3c, !PT ;  /* 0x0000000207027212 */ /* 0x000fe200078e3cff */
[----:B-1----:R-:W-:Y:S06]  /*74d0*/  @!P0 BRA `(.L_x_201) ;  /* 0x00000004008c8947 */ /* 0x002fec0003800000 */
.L_x_222:
[----:B------:R-:W-:Y:S01]  /*74e0*/  IMAD R3, R0, 0x8, R3 ;  /* 0x0000000800037824 */ /* 0x000fe200078e0203 */
[----:B------:R-:W-:-:S07]  /*74f0*/  SHF.L.U32 R0, R2, 0x1f, RZ ;  /* 0x0000001f02007819 */ /* 0x000fce00000006ff */
.L_x_202:
[----:B--2---:R2:W3:Y:S02]  /*7500*/  SYNCS.PHASECHK.TRANS64.TRYWAIT P0, [R3+URZ], R0 ;  /* 0x00000000030075a7 */ /* 0x0044e4000800017f */
[----:B---3--:R-:W-:Y:S05]  /*7510*/  @!P0 NANOSLEEP.SYNCS 0x989680 ;  /* 0x009896800000895d */ /* 0x008fea0003900000 */
[----:B------:R-:W3:Y:S02]  /*7520*/  @!P0 SYNCS.PHASECHK.TRANS64 P0, [R3+URZ], R0 ;  /* 0x00000000030085a7 */ /* 0x000ee4000800007f */
[----:B---3--:R-:W-:Y:S05]  /*7530*/  @!P0 BRA `(.L_x_202) ;  /* 0xfffffffc00f08947 */ /* 0x008fea000383ffff */
.L_x_187:
[----:B------:R-:W-:Y:S05]  /*7540*/  BSYNC B0 ;  /* 0x0000000000007941 */ /* 0x000fea0003800000 */
.L_x_186:
[----:B------:R-:W-:Y:S05]  /*7550*/  EXIT ;  /* 0x000000000000794d */ /* 0x000fea0003800000 */
.L_x_22:
[----:B---3--:R3:W4:Y:S02]  /*7560*/  SYNCS.PHASECHK.TRANS64.TRYWAIT P1, [R3+URZ], R0 ;  /* 0x00000000030075a7 */ /* 0x008724000802017f */
[----:B----4-:R-:W-:Y:S05]  /*7570*/  @!P1 NANOSLEEP.SYNCS 0x989680 ;  /* 0x009896800000995d */ /* 0x010fea0003900000 */
[----:B------:R-:W4:Y:S02]  /*7580*/  @!P1 SYNCS.PHASECHK.TRANS64 P1, [R3+URZ], R0 ;  /* 0x00000000030095a7 */ /* 0x000f24000802007f */
[----:B----4-:R-:W-:Y:S05]  /*7590*/  @!P1 BRA `(.L_x_22) ;  /* 0xfffffffc00f09947 */ /* 0x010fea000383ffff */
[----:B------:R-:W-:Y:S05]  /*75a0*/  BRA `(.L_x_21) ;  /* 0xffffffa000347947 */ /* 0x000fea000383ffff */
.L_x_27:
[----:B-1----:R1:W2:Y:S02]  /*75b0*/  SYNCS.PHASECHK.TRANS64.TRYWAIT P1, [R5+URZ], R4 ;  /* 0x00000004050075a7 */ /* 0x0022a4000802017f */
[----:B--2---:R-:W-:Y:S05]  /*75c0*/  @!P1 NANOSLEEP.SYNCS 0x989680 ;  /* 0x009896800000995d */ /* 0x004fea0003900000 */
[----:B------:R-:W2:Y:S02]  /*75d0*/  @!P1 SYNCS.PHASECHK.TRANS64 P1, [R5+URZ], R4 ;  /* 0x00000004050095a7 */ /* 0x000ea4000802007f */
[----:B--2---:R-:W-:Y:S05]  /*75e0*/  @!P1 BRA `(.L_x_27) ;  /* 0xfffffffc00f09947 */ /* 0x004fea000383ffff */
[----:B------:R-:W-:Y:S05]  /*75f0*/  BRA `(.L_x_26) ;  /* 0xffffffa000e47947 */ /* 0x000fea000383ffff */
.L_x_174:
[----:B------:R-:W-:Y:S01]  /*7600*/  BSSY B1, `(.L_x_203) ;  /* 0x0000006000017945 */ /* 0x000fe20003800000 */
[----:B------:R-:W-:-:S07]  /*7610*/  IMAD.MOV.U32 R15, RZ, RZ, -0x1 ;  /* 0xffffffffff0f7424 */ /* 0x000fce00078e00ff */
[----:B------:R-:W-:Y:S05]  /*7620*/  WARPSYNC.COLLECTIVE R15, `(.L_x_204) ;  /* 0x000000000f0c7348 */ /* 0x000fea0003c00000 */
[----:B------:R-:W-:Y:S02]  /*7630*/  ELECT P6, UR62, PT ;  /* 0x00000000003e782f */ /* 0x000fe400038c0000 */
[----:B------:R-:W-:Y:S01]  /*7640*/  MOV R14, UR62 ;  /* 0x0000003e000e7c02 */ /* 0x000fe20008000f00 */
[----:B------:R-:W-:Y:S10]  /*7650*/  ENDCOLLECTIVE ;  /* 0x000000000000791b */ /* 0x000ff40003800000 */
.L_x_204:
[----:B------:R-:W-:Y:S05]  /*7660*/  BSYNC B1 ;  /* 0x0000000000017941 */ /* 0x000fea0003800000 */
.L_x_203:
[----:B------:R-:W-:Y:S05]  /*7670*/  BRA `(.L_x_205) ;  /* 0xffffffe800d87947 */ /* 0x000fea000383ffff */
.L_x_177:
[----:B0-----:R0:W1:Y:S02]  /*7680*/  SYNCS.PHASECHK.TRANS64.TRYWAIT P0, [R14+URZ+0x70], R7 ;  /* 0x000070070e0075a7 */ /* 0x001064000800017f */
[----:B-1----:R-:W-:Y:S05]  /*7690*/  @!P0 NANOSLEEP.SYNCS 0x989680 ;  /* 0x009896800000895d */ /* 0x002fea0003900000 */
[----:B------:R-:W1:Y:S02]  /*76a0*/  @!P0 SYNCS.PHASECHK.TRANS64 P0, [R14+URZ+0x70], R7 ;  /* 0x000070070e0085a7 */ /* 0x000e64000800007f */
[----:B-1----:R-:W-:Y:S05]  /*76b0*/  @!P0 BRA `(.L_x_177) ;  /* 0xfffffffc00f08947 */ /* 0x002fea000383ffff */
[----:B------:R-:W-:Y:S05]  /*76c0*/  BRA `(.L_x_206) ;  /* 0xffffffec00147947 */ /* 0x000fea000383ffff */
.L_x_185:
[----:B------:R-:W-:Y:S01]  /*76d0*/  BSSY B0, `(.L_x_207) ;  /* 0x0000006000007945 */ /* 0x000fe20003800000 */
[----:B------:R-:W-:-:S07]  /*76e0*/  IMAD.MOV.U32 R15, RZ, RZ, -0x1 ;  /* 0xffffffffff0f7424 */ /* 0x000fce00078e00ff */
[----:B------:R-:W-:Y:S05]  /*76f0*/  WARPSYNC.COLLECTIVE R15, `(.L_x_208) ;  /* 0x000000000f0c7348 */ /* 0x000fea0003c00000 */
[----:B------:R-:W-:Y:S02]  /*7700*/  ELECT P6, UR62, PT ;  /* 0x00000000003e782f */ /* 0x000fe400038c0000 */
[----:B------:R-:W-:Y:S01]  /*7710*/  MOV R14, UR62 ;  /* 0x0000003e000e7c02 */ /* 0x000fe20008000f00 */
[----:B------:R-:W-:Y:S10]  /*7720*/  ENDCOLLECTIVE ;  /* 0x000000000000791b */ /* 0x000ff40003800000 */
.L_x_208:
[----:B------:R-:W-:Y:S05]  /*7730*/  BSYNC B0 ;  /* 0x0000000000007941 */ /* 0x000fea0003800000 */
.L_x_207:
[----:B------:R-:W-:Y:S05]  /*7740*/  BRA `(.L_x_209) ;  /* 0xfffffff400687947 */ /* 0x000fea000383ffff */
.L_x_189:
[----:B0-----:R0:W1:Y:S02]  /*7750*/  SYNCS.PHASECHK.TRANS64.TRYWAIT P0, [R7+URZ], R2 ;  /* 0x00000002070075a7 */ /* 0x001064000800017f */
[----:B-1----:R-:W-:Y:S05]  /*7760*/  @!P0 NANOSLEEP.SYNCS 0x989680 ;  /* 0x009896800000895d */ /* 0x002fea0003900000 */
[----:B------:R-:W1:Y:S02]  /*7770*/  @!P0 SYNCS.PHASECHK.TRANS64 P0, [R7+URZ], R2 ;  /* 0x00000002070085a7 */ /* 0x000e64000800007f */
[----:B-1----:R-:W-:Y:S05]  /*7780*/  @!P0 BRA `(.L_x_189) ;  /* 0xfffffffc00f08947 */ /* 0x002fea000383ffff */
[----:B------:R-:W-:Y:S05]  /*7790*/  BRA `(.L_x_210) ;  /* 0xfffffff400a87947 */ /* 0x000fea000383ffff */
.L_x_190:
[----:B0-----:R0:W1:Y:S02]  /*77a0*/  SYNCS.PHASECHK.TRANS64.TRYWAIT P0, [R9+URZ], R4 ;  /* 0x00000004090075a7 */ /* 0x001064000800017f */
[----:B-1----:R-:W-:Y:S05]  /*77b0*/  @!P0 NANOSLEEP.SYNCS 0x989680 ;  /* 0x009896800000895d */ /* 0x002fea0003900000 */
[----:B------:R-:W1:Y:S02]  /*77c0*/  @!P0 SYNCS.PHASECHK.TRANS64 P0, [R9+URZ], R4 ;  /* 0x00000004090085a7 */ /* 0x000e64000800007f */
[----:B-1----:R-:W-:Y:S05]  /*77d0*/  @!P0 BRA `(.L_x_190) ;  /* 0xfffffffc00f08947 */ /* 0x002fea000383ffff */
[----:B------:R-:W-:Y:S05]  /*77e0*/  BRA `(.L_x_211) ;  /* 0xfffffff400b87947 */ /* 0x000fea000383ffff */
.L_x_191:
[----:B0-----:R0:W1:Y:S02]  /*77f0*/  SYNCS.PHASECHK.TRANS64.TRYWAIT P0, [R6+URZ], R5 ;  /* 0x00000005060075a7 */ /* 0x001064000800017f */
[----:B-1----:R-:W-:Y:S05]  /*7800*/  @!P0 NANOSLEEP.SYNCS 0x989680 ;  /* 0x009896800000895d */ /* 0x002fea0003900000 */
[----:B------:R-:W1:Y:S02]  /*7810*/  @!P0 SYNCS.PHASECHK.TRANS64 P0, [R6+URZ], R5 ;  /* 0x00000005060085a7 */ /* 0x000e64000800007f */
[----:B-1----:R-:W-:Y:S05]  /*7820*/  @!P0 BRA `(.L_x_191) ;  /* 0xfffffffc00f08947 */ /* 0x002fea000383ffff */
[----:B------:R-:W-:Y:S05]  /*7830*/  BRA `(.L_x_212) ;  /* 0xfffffff400c87947 */ /* 0x000fea000383ffff */
.L_x_192:
[----:B0-----:R0:W1:Y:S02]  /*7840*/  SYNCS.PHASECHK.TRANS64.TRYWAIT P0, [R9+URZ], R4 ;  /* 0x00000004090075a7 */ /* 0x001064000800017f */
[----:B-1----:R-:W-:Y:S05]  /*7850*/  @!P0 NANOSLEEP.SYNCS 0x989680 ;  /* 0x009896800000895d */ /* 0x002fea0003900000 */
[----:B------:R-:W1:Y:S02]  /*7860*/  @!P0 SYNCS.PHASECHK.TRANS64 P0, [R9+URZ], R4 ;  /* 0x00000004090085a7 */ /* 0x000e64000800007f */
[----:B-1----:R-:W-:Y:S05]  /*7870*/  @!P0 BRA `(.L_x_192) ;  /* 0xfffffffc00f08947 */ /* 0x002fea000383ffff */
[----:B------:R-:W-:Y:S05]  /*7880*/  BRA `(.L_x_213) ;  /* 0xfffffff400d87947 */ /* 0x000fea000383ffff */
.L_x_193:
[----:B0-----:R0:W1:Y:S02]  /*7890*/  SYNCS.PHASECHK.TRANS64.TRYWAIT P0, [R6+URZ], R5 ;  /* 0x00000005060075a7 */ /* 0x001064000800017f */
[----:B-1----:R-:W-:Y:S05]  /*78a0*/  @!P0 NANOSLEEP.SYNCS 0x989680 ;  /* 0x009896800000895d */ /* 0x002fea0003900000 */
[----:B------:R-:W1:Y:S02]  /*78b0*/  @!P0 SYNCS.PHASECHK.TRANS64 P0, [R6+URZ], R5 ;  /* 0x00000005060085a7 */ /* 0x000e64000800007f */
[----:B-1----:R-:W-:Y:S05]  /*78c0*/  @!P0 BRA `(.L_x_193) ;  /* 0xfffffffc00f08947 */ /* 0x002fea000383ffff */
[----:B------:R-:W-:Y:S05]  /*78d0*/  BRA `(.L_x_214) ;  /* 0xfffffff400e87947 */ /* 0x000fea000383ffff */
.L_x_194:
[----:B0-----:R0:W1:Y:S02]  /*78e0*/  SYNCS.PHASECHK.TRANS64.TRYWAIT P0, [R9+URZ], R4 ;  /* 0x00000004090075a7 */ /* 0x001064000800017f */
[----:B-1----:R-:W-:Y:S05]  /*78f0*/  @!P0 NANOSLEEP.SYNCS 0x989680 ;  /* 0x009896800000895d */ /* 0x002fea0003900000 */
[----:B------:R-:W1:Y:S02]  /*7900*/  @!P0 SYNCS.PHASECHK.TRANS64 P0, [R9+URZ], R4 ;  /* 0x00000004090085a7 */ /* 0x000e64000800007f */
[----:B-1----:R-:W-:Y:S05]  /*7910*/  @!P0 BRA `(.L_x_194) ;  /* 0xfffffffc00f08947 */ /* 0x002fea000383ffff */
[----:B------:R-:W-:Y:S05]  /*7920*/  BRA `(.L_x_215) ;  /* 0xfffffff400f87947 */ /* 0x000fea000383ffff */
.L_x_195:
[----:B0-----:R0:W1:Y:S02]  /*7930*/  SYNCS.PHASECHK.TRANS64.TRYWAIT P0, [R6+URZ], R5 ;  /* 0x00000005060075a7 */ /* 0x001064000800017f */
[----:B-1----:R-:W-:Y:S05]  /*7940*/  @!P0 NANOSLEEP.SYNCS 0x989680 ;  /* 0x009896800000895d */ /* 0x002fea0003900000 */
[----:B------:R-:W1:Y:S02]  /*7950*/  @!P0 SYNCS.PHASECHK.TRANS64 P0, [R6+URZ], R5 ;  /* 0x00000005060085a7 */ /* 0x000e64000800007f */
[----:B-1----:R-:W-:Y:S05]  /*7960*/  @!P0 BRA `(.L_x_195) ;  /* 0xfffffffc00f08947 */ /* 0x002fea000383ffff */
[----:B------:R-:W-:Y:S05]  /*7970*/  BRA `(.L_x_216) ;  /* 0xfffffff800087947 */ /* 0x000fea000383ffff */
.L_x_196:
[----:B0-----:R0:W1:Y:S02]  /*7980*/  SYNCS.PHASECHK.TRANS64.TRYWAIT P0, [R9+URZ], R4 ;  /* 0x00000004090075a7 */ /* 0x001064000800017f */
[----:B-1----:R-:W-:Y:S05]  /*7990*/  @!P0 NANOSLEEP.SYNCS 0x989680 ;  /* 0x009896800000895d */ /* 0x002fea0003900000 */
[----:B------:R-:W1:Y:S02]  /*79a0*/  @!P0 SYNCS.PHASECHK.TRANS64 P0, [R9+URZ], R4 ;  /* 0x00000004090085a7 */ /* 0x000e64000800007f */
[----:B-1----:R-:W-:Y:S05]  /*79b0*/  @!P0 BRA `(.L_x_196) ;  /* 0xfffffffc00f08947 */ /* 0x002fea000383ffff */
[----:B------:R-:W-:Y:S05]  /*79c0*/  BRA `(.L_x_217) ;  /* 0xfffffff800187947 */ /* 0x000fea000383ffff */
.L_x_197:
[----:B0-----:R0:W1:Y:S02]  /*79d0*/  SYNCS.PHASECHK.TRANS64.TRYWAIT P0, [R6+URZ], R5 ;  /* 0x00000005060075a7 */ /* 0x001064000800017f */
[----:B-1----:R-:W-:Y:S05]  /*79e0*/  @!P0 NANOSLEEP.SYNCS 0x989680 ;  /* 0x009896800000895d */ /* 0x002fea0003900000 */
[----:B------:R-:W1:Y:S02]  /*79f0*/  @!P0 SYNCS.PHASECHK.TRANS64 P0, [R6+URZ], R5 ;  /* 0x00000005060085a7 */ /* 0x000e64000800007f */
[----:B-1----:R-:W-:Y:S05]  /*7a00*/  @!P0 BRA `(.L_x_197) ;  /* 0xfffffffc00f08947 */ /* 0x002fea000383ffff */
[----:B------:R-:W-:Y:S05]  /*7a10*/  BRA `(.L_x_218) ;  /* 0xfffffff800287947 */ /* 0x000fea000383ffff */
.L_x_198:
[----:B0-----:R0:W1:Y:S02]  /*7a20*/  SYNCS.PHASECHK.TRANS64.TRYWAIT P0, [R9+URZ], R4 ;  /* 0x00000004090075a7 */ /* 0x001064000800017f */
[----:B-1----:R-:W-:Y:S05]  /*7a30*/  @!P0 NANOSLEEP.SYNCS 0x989680 ;  /* 0x009896800000895d */ /* 0x002fea0003900000 */
[----:B------:R-:W1:Y:S02]  /*7a40*/  @!P0 SYNCS.PHASECHK.TRANS64 P0, [R9+URZ], R4 ;  /* 0x00000004090085a7 */ /* 0x000e64000800007f */
[----:B-1----:R-:W-:Y:S05]  /*7a50*/  @!P0 BRA `(.L_x_198) ;  /* 0xfffffffc00f08947 */ /* 0x002fea000383ffff */
[----:B------:R-:W-:Y:S05]  /*7a60*/  BRA `(.L_x_219) ;  /* 0xfffffff800387947 */ /* 0x000fea000383ffff */
.L_x_199:
[----:B0-----:R0:W1:Y:S02]  /*7a70*/  SYNCS.PHASECHK.TRANS64.TRYWAIT P0, [R6+URZ], R5 ;  /* 0x00000005060075a7 */ /* 0x001064000800017f */
[----:B-1----:R-:W-:Y:S05]  /*7a80*/  @!P0 NANOSLEEP.SYNCS 0x989680 ;  /* 0x009896800000895d */ /* 0x002fea0003900000 */
[----:B------:R-:W1:Y:S02]  /*7a90*/  @!P0 SYNCS.PHASECHK.TRANS64 P0, [R6+URZ], R5 ;  /* 0x00000005060085a7 */ /* 0x000e64000800007f */
[----:B-1----:R-:W-:Y:S05]  /*7aa0*/  @!P0 BRA `(.L_x_199) ;  /* 0xfffffffc00f08947 */ /* 0x002fea000383ffff */
[----:B------:R-:W-:Y:S05]  /*7ab0*/  BRA `(.L_x_220) ;  /* 0xfffffff800487947 */ /* 0x000fea000383ffff */
.L_x_200:
[----:B0-----:R0:W1:Y:S02]  /*7ac0*/  SYNCS.PHASECHK.TRANS64.TRYWAIT P0, [R9+URZ], R4 ;  /* 0x00000004090075a7 */ /* 0x001064000800017f */
[----:B-1----:R-:W-:Y:S05]  /*7ad0*/  @!P0 NANOSLEEP.SYNCS 0x989680 ;  /* 0x009896800000895d */ /* 0x002fea0003900000 */
[----:B------:R-:W1:Y:S02]  /*7ae0*/  @!P0 SYNCS.PHASECHK.TRANS64 P0, [R9+URZ], R4 ;  /* 0x00000004090085a7 */ /* 0x000e64000800007f */
[----:B-1----:R-:W-:Y:S05]  /*7af0*/  @!P0 BRA `(.L_x_200) ;  /* 0xfffffffc00f08947 */ /* 0x002fea000383ffff */
[----:B------:R-:W-:Y:S05]  /*7b00*/  BRA `(.L_x_221) ;  /* 0xfffffff800587947 */ /* 0x000fea000383ffff */
.L_x_201:
[----:B-1----:R1:W2:Y:S02]  /*7b10*/  SYNCS.PHASECHK.TRANS64.TRYWAIT P0, [R6+URZ], R5 ;  /* 0x00000005060075a7 */ /* 0x0022a4000800017f */
[----:B--2---:R-:W-:Y:S05]  /*7b20*/  @!P0 NANOSLEEP.SYNCS 0x989680 ;  /* 0x009896800000895d */ /* 0x004fea0003900000 */
[----:B------:R-:W2:Y:S02]  /*7b30*/  @!P0 SYNCS.PHASECHK.TRANS64 P0, [R6+URZ], R5 ;  /* 0x00000005060085a7 */ /* 0x000ea4000800007f */
[----:B--2---:R-:W-:Y:S05]  /*7b40*/  @!P0 BRA `(.L_x_201) ;  /* 0xfffffffc00f08947 */ /* 0x004fea000383ffff */
[----:B------:R-:W-:Y:S05]  /*7b50*/  BRA `(.L_x_222) ;  /* 0xfffffff800607947 */ /* 0x000fea000383ffff */
.L_x_223:
[----:B------:R-:W-:-:S00]  /*7b60*/  BRA `(.L_x_223) ;  /* 0xfffffffc00fc7947 */ /* 0x000fc0000383ffff */
[----:B------:R-:W-:-:S00]  /*7b70*/  NOP ;  /* 0x0000000000007918 */ /* 0x000fc00000000000 */
        /* <DEDUP_REMOVED lines=8> */
.L_x_224:


//--------------------- .nv.global.init           --------------------------
	.section	.nv.global.init,"aw",@progbits
.nv.global.init:
	.type		$str$22,@object
	.size		$str$22,($str$23 - $str$22)
$str$22:
        /*0000*/ 	.byte	0x6b, 0x5f, 0x74, 0x69, 0x6c, 0x65, 0x5f, 0x63, 0x6f, 0x75, 0x6e, 0x74, 0x20, 0x3e, 0x3d, 0x20
        /*0010*/ 	.byte	0x31, 0x00
	.type		$str$23,@object
	.size		$str$23,(__unnamed_1 - $str$23)
$str$23:
        /*0012*/ 	.byte	0x2f, 0x74, 0x6d, 0x70, 0x2f, 0x63, 0x75, 0x74, 0x6c, 0x61, 0x73, 0x73, 0x5f, 0x73, 0x77, 0x65
        /*0022*/ 	.byte	0x65, 0x70, 0x5f, 0x73, 0x72, 0x63, 0x2f, 0x69, 0x6e, 0x63, 0x6c, 0x75, 0x64, 0x65, 0x2f, 0x63
        /*0032*/ 	.byte	0x75, 0x74, 0x6c, 0x61, 0x73, 0x73, 0x2f, 0x67, 0x65, 0x6d, 0x6d, 0x2f, 0x63, 0x6f, 0x6c, 0x6c
        /*0042*/ 	.byte	0x65, 0x63, 0x74, 0x69, 0x76, 0x65, 0x2f, 0x73, 0x6d, 0x39, 0x30, 0x5f, 0x6d, 0x6d, 0x61, 0x5f
        /*0052*/ 	.byte	0x74, 0x6d, 0x61, 0x5f, 0x67, 0x6d, 0x6d, 0x61, 0x5f, 0x73, 0x73, 0x5f, 0x77, 0x61, 0x72, 0x70
        /*0062*/ 	.byte	0x73, 0x70, 0x65, 0x63, 0x69, 0x61, 0x6c, 0x69, 0x7a, 0x65, 0x64, 0x2e, 0x68, 0x70, 0x70, 0x00
	.type		__unnamed_1,@object
	.size		__unnamed_1,(.L_0 - __unnamed_1)
__unnamed_1:
        /*0072*/ 	.byte	0x76, 0x6f, 0x69, 0x64, 0x20, 0x63, 0x75, 0x74, 0x6c, 0x61, 0x73, 0x73, 0x3a, 0x3a, 0x67, 0x65
        /* <DEDUP_REMOVED lines=173> */
        /*0b52*/ 	.byte	0x74, 0x79, 0x5d, 0x00
.L_0:


//--------------------- .nv.shared._ZN7cutlass13device_kernelINS_4gemm6kernel13GemmUniversalIN4cute5tupleIJiiiiEEENS1_10collective13CollectiveMmaINS1_34MainloopSm90TmaGmmaWarpSpecializedILi14ENS5_IJNS4_1CILi2EEESB_NSA_ILi1EEEEEENS1_35KernelTmaWarpSpecializedCooperativeEEENS5_IJNSA_ILi128EEESG_NSA_ILi64EEEEEEaNS5_IJlSC_lEEEaSJ_NS4_8TiledMMAINS4_8MMA_AtomIJNS4_4SM904GMMA27MMA_64x128x32_S32S8S8_SS_TNEEEENS4_6LayoutINS5_IJSB_SC_SC_EEENS5_IJSC_NSA_ILi0EEESS_EEEEENS5_IJNS4_10UnderscoreESV_SV_EEEEENS4_23SM90_TMA_LOAD_MULTICASTENS4_14ComposedLayoutINS4_7SwizzleILi2ELi4ELi3EEENS4_18smem_ptr_flag_bitsILi8EEENSQ_INS5_IJNSA_ILi8EEESH_EEENS5_IJSH_SC_EEEEEEEvNS4_8identityESY_S18_vS19_EENS_8epilogue10collective6detail29Sm90TmaWarpSpecializedAdapterINS1C_15DefaultEpilogueIaSJ_SJ_NS1B_6thread17LinearCombinationIaLi1EiiLNS1G_9ScaleType4KindE0ELNS_15FloatRoundStyleE2EaEENS1_15EpilogueDefaultEEEEEvvEEEEvNT_6ParamsE --------------------------
	.section	.nv.shared._ZN7cutlass13device_kernelINS_4gemm6kernel13GemmUniversalIN4cute5tupleIJiiiiEEENS1_10collective13CollectiveMmaINS1_34MainloopSm90TmaGmmaWarpSpecializedILi14ENS5_IJNS4_1CILi2EEESB_NSA_ILi1EEEEEENS1_35KernelTmaWarpSpecializedCooperativeEEENS5_IJNSA_ILi128EEESG_NSA_ILi64EEEEEEaNS5_IJlSC_lEEEaSJ_NS4_8TiledMMAINS4_8MMA_AtomIJNS4_4SM904GMMA27MMA_64x128x32_S32S8S8_SS_TNEEEENS4_6LayoutINS5_IJSB_SC_SC_EEENS5_IJSC_NSA_ILi0EEESS_EEEEENS5_IJNS4_10UnderscoreESV_SV_EEEEENS4_23SM90_TMA_LOAD_MULTICASTENS4_14ComposedLayoutINS4_7SwizzleILi2ELi4ELi3EEENS4_18smem_ptr_flag_bitsILi8EEENSQ_INS5_IJNSA_ILi8EEESH_EEENS5_IJSH_SC_EEEEEEEvNS4_8identityESY_S18_vS19_EENS_8epilogue10collective6detail29Sm90TmaWarpSpecializedAdapterINS1C_15DefaultEpilogueIaSJ_SJ_NS1B_6thread17LinearCombinationIaLi1EiiLNS1G_9ScaleType4KindE0ELNS_15FloatRoundStyleE2EaEENS1_15EpilogueDefaultEEEEEvvEEEEvNT_6ParamsE,"aw",@nobits
	.sectionflags	@""
	.align	16
	.zero		1024


//--------------------- .nv.shared.reserved.0     --------------------------
	.section	.nv.shared.reserved.0,"aw",@nobits
	.weak		__nv_reservedSMEM_offset_0_alias
	.size		__nv_reservedSMEM_offset_0_alias, 0, 0
	.other		__nv_reservedSMEM_offset_0_alias,@"STO_CUDA_RESERVED_SHARED STV_DEFAULT"
__nv_reservedSMEM_offset_0_alias:
	.zero		0


//--------------------- .nv.global                --------------------------
	.section	.nv.global,"aw",@nobits
.nv.global:
	.type		_ZN39_INTERNAL_f73b266b_4_k_cu_13ae731e_51484cute1_E,@object
	.size		_ZN39_INTERNAL_f73b266b_4_k_cu_13ae731e_51484cute1_E,(_ZN39_INTERNAL_f73b266b_4_k_cu_13ae731e_51484cuda3std3__45__cpo6cbeginE - _ZN39_INTERNAL_f73b266b_4_k_cu_13ae731e_51484cute1_E)
_ZN39_INTERNAL_f73b266b_4_k_cu_13ae731e_51484cute1_E:
	.zero		1
	.type		_ZN39_INTERNAL_f73b266b_4_k_cu_13ae731e_51484cuda3std3__45__cpo6cbeginE,@object
	.size		_ZN39_INTERNAL_f73b266b_4_k_cu_13ae731e_51484cuda3std3__45__cpo6cbeginE,(_ZN39_INTERNAL_f73b266b_4_k_cu_13ae731e_51484cuda3std3__48in_placeE - _ZN39_INTERNAL_f73b266b_4_k_cu_13ae731e_51484cuda3std3__45__cpo6cbeginE)
_ZN39_INTERNAL_f73b266b_4_k_cu_13ae731e_51484cuda3std3__45__cpo6cbeginE:
	.zero		1
	.type		_ZN39_INTERNAL_f73b266b_4_k_cu_13ae731e_51484cuda3std3__48in_placeE,@object
	.size		_ZN39_INTERNAL_f73b266b_4_k_cu_13ae731e_51484cuda3std3__48in_placeE,(_ZN39_INTERNAL_f73b266b_4_k_cu_13ae731e_51484cuda3std6ranges3__45__cpo9iter_moveE - _ZN39_INTERNAL_f73b266b_4_k_cu_13ae731e_51484cuda3std3__48in_placeE)
_ZN39_INTERNAL_f73b266b_4_k_cu_13ae731e_51484cuda3std3__48in_placeE:
	.zero		1
	.type		_ZN39_INTERNAL_f73b266b_4_k_cu_13ae731e_51484cuda3std6ranges3__45__cpo9iter_moveE,@object
	.size		_ZN39_INTERNAL_f73b266b_4_k_cu_13ae731e_51484cuda3std6ranges3__45__cpo9iter_moveE,(_ZN39_INTERNAL_f73b266b_4_k_cu_13ae731e_51484cuda3std3__45__cpo5beginE - _ZN39_INTERNAL_f73b266b_4_k_cu_13ae731e_51484cuda3std6ranges3__45__cpo9iter_moveE)
_ZN39_INTERNAL_f73b266b_4_k_cu_13ae731e_51484cuda3std6ranges3__45__cpo9iter_moveE:
	.zero		1
	.type		_ZN39_INTERNAL_f73b266b_4_k_cu_13ae731e_51484cuda3std3__45__cpo5beginE,@object
	.size		_ZN39_INTERNAL_f73b266b_4_k_cu_13ae731e_51484cuda3std3__45__cpo5beginE,(_ZN39_INTERNAL_f73b266b_4_k_cu_13ae731e_51484cuda3std3__441_GLOBAL__N__f73b266b_4_k_cu_13ae731e_51486ignoreE - _ZN39_INTERNAL_f73b266b_4_k_cu_13ae731e_51484cuda3std3__45__cpo5beginE)
_ZN39_INTERNAL_f73b266b_4_k_cu_13ae731e_51484cuda3std3__45__cpo5beginE:
	.zero		1
	.type		_ZN39_INTERNAL_f73b266b_4_k_cu_13ae731e_51484cuda3std3__441_GLOBAL__N__f73b266b_4_k_cu_13ae731e_51486ignoreE,@object
	.size		_ZN39_INTERNAL_f73b266b_4_k_cu_13ae731e_51484cuda3std3__441_GLOBAL__N__f73b266b_4_k_cu_13ae731e_51486ignoreE,(_ZN39_INTERNAL_f73b266b_4_k_cu_13ae731e_51484cute7productE - _ZN39_INTERNAL_f73b266b_4_k_cu_13ae731e_51484cuda3std3__441_GLOBAL__N__f73b266b_4_k_cu_13ae731e_51486ignoreE)
_ZN39_INTERNAL_f73b266b_4_k_cu_13ae731e_51484cuda3std3__441_GLOBAL__N__f73b266b_4_k_cu_13ae731e_51486ignoreE:
	.zero		1
	.type		_ZN39_INTERNAL_f73b266b_4_k_cu_13ae731e_51484cute7productE,@object
	.size		_ZN39_INTERNAL_f73b266b_4_k_cu_13ae731e_51484cute7productE,(_ZN39_INTERNAL_f73b266b_4_k_cu_13ae731e_51484cuda3std3__45__cpo3endE - _ZN39_INTERNAL_f73b266b_4_k_cu_13ae731e_51484cute7productE)
_ZN39_INTERNAL_f73b266b_4_k_cu_13ae731e_51484cute7productE:
	.zero		1
	.type		_ZN39_INTERNAL_f73b266b_4_k_cu_13ae731e_51484cuda3std3__45__cpo3endE,@object
	.size		_ZN39_INTERNAL_f73b266b_4_k_cu_13ae731e_51484cuda3std3__45__cpo3endE,(_ZN39_INTERNAL_f73b266b_4_k_cu_13ae731e_51484cuda3std3__419piecewise_constructE - _ZN39_INTERNAL_f73b266b_4_k_cu_13ae731e_51484cuda3std3__45__cpo3endE)
_ZN39_INTERNAL_f73b266b_4_k_cu_13ae731e_51484cuda3std3__45__cpo3endE:
	.zero		1
	.type		_ZN39_INTERNAL_f73b266b_4_k_cu_13ae731e_51484cuda3std3__419piecewise_constructE,@object
	.size		_ZN39_INTERNAL_f73b266b_4_k_cu_13ae731e_51484cuda3std3__419piecewise_constructE,(_ZN39_INTERNAL_f73b266b_4_k_cu_13ae731e_51484cuda3std3__45__cpo4cendE - _ZN39_INTERNAL_f73b266b_4_k_cu_13ae731e_51484cuda3std3__419piecewise_constructE)
_ZN39_INTERNAL_f73b266b_4_k_cu_13ae731e_51484cuda3std3__419piecewise_constructE:
	.zero		1
	.type		_ZN39_INTERNAL_f73b266b_4_k_cu_13ae731e_51484cuda3std3__45__cpo4cendE,@object
	.size		_ZN39_INTERNAL_f73b266b_4_k_cu_13ae731e_51484cuda3std3__45__cpo4cendE,(_ZN39_INTERNAL_f73b266b_4_k_cu_13ae731e_51484cuda3std6ranges3__45__cpo4swapE - _ZN39_INTERNAL_f73b266b_4_k_cu_13ae731e_51484cuda3std3__45__cpo4cendE)
_ZN39_INTERNAL_f73b266b_4_k_cu_13ae731e_51484cuda3std3__45__cpo4cendE:
	.zero		1
	.type		_ZN39_INTERNAL_f73b266b_4_k_cu_13ae731e_51484cuda3std6ranges3__45__cpo4swapE,@object
	.size		_ZN39_INTERNAL_f73b266b_4_k_cu_13ae731e_51484cuda3std6ranges3__45__cpo4swapE,(.L_8 - _ZN39_INTERNAL_f73b266b_4_k_cu_13ae731e_51484cuda3std6ranges3__45__cpo4swapE)
_ZN39_INTERNAL_f73b266b_4_k_cu_13ae731e_51484cuda3std6ranges3__45__cpo4swapE:
	.zero		1
.L_8:


//--------------------- .nv.constant0._ZN7cutlass13device_kernelINS_4gemm6kernel13GemmUniversalIN4cute5tupleIJiiiiEEENS1_10collective13CollectiveMmaINS1_34MainloopSm90TmaGmmaWarpSpecializedILi14ENS5_IJNS4_1CILi2EEESB_NSA_ILi1EEEEEENS1_35KernelTmaWarpSpecializedCooperativeEEENS5_IJNSA_ILi128EEESG_NSA_ILi64EEEEEEaNS5_IJlSC_lEEEaSJ_NS4_8TiledMMAINS4_8MMA_AtomIJNS4_4SM904GMMA27MMA_64x128x32_S32S8S8_SS_TNEEEENS4_6LayoutINS5_IJSB_SC_SC_EEENS5_IJSC_NSA_ILi0EEESS_EEEEENS5_IJNS4_10UnderscoreESV_SV_EEEEENS4_23SM90_TMA_LOAD_MULTICASTENS4_14ComposedLayoutINS4_7SwizzleILi2ELi4ELi3EEENS4_18smem_ptr_flag_bitsILi8EEENSQ_INS5_IJNSA_ILi8EEESH_EEENS5_IJSH_SC_EEEEEEEvNS4_8identityESY_S18_vS19_EENS_8epilogue10collective6detail29Sm90TmaWarpSpecializedAdapterINS1C_15DefaultEpilogueIaSJ_SJ_NS1B_6thread17LinearCombinationIaLi1EiiLNS1G_9ScaleType4KindE0ELNS_15FloatRoundStyleE2EaEENS1_15EpilogueDefaultEEEEEvvEEEEvNT_6ParamsE --------------------------
	.section	.nv.constant0._ZN7cutlass13device_kernelINS_4gemm6kernel13GemmUniversalIN4cute5tupleIJiiiiEEENS1_10collective13CollectiveMmaINS1_34MainloopSm90TmaGmmaWarpSpecializedILi14ENS5_IJNS4_1CILi2EEESB_NSA_ILi1EEEEEENS1_35KernelTmaWarpSpecializedCooperativeEEENS5_IJNSA_ILi128EEESG_NSA_ILi64EEEEEEaNS5_IJlSC_lEEEaSJ_NS4_8TiledMMAINS4_8MMA_AtomIJNS4_4SM904GMMA27MMA_64x128x32_S32S8S8_SS_TNEEEENS4_6LayoutINS5_IJSB_SC_SC_EEENS5_IJSC_NSA_ILi0EEESS_EEEEENS5_IJNS4_10UnderscoreESV_SV_EEEEENS4_23SM90_TMA_LOAD_MULTICASTENS4_14ComposedLayoutINS4_7SwizzleILi2ELi4ELi3EEENS4_18smem_ptr_flag_bitsILi8EEENSQ_INS5_IJNSA_ILi8EEESH_EEENS5_IJSH_SC_EEEEEEEvNS4_8identityESY_S18_vS19_EENS_8epilogue10collective6detail29Sm90TmaWarpSpecializedAdapterINS1C_15DefaultEpilogueIaSJ_SJ_NS1B_6thread17LinearCombinationIaLi1EiiLNS1G_9ScaleType4KindE0ELNS_15FloatRoundStyleE2EaEENS1_15EpilogueDefaultEEEEEvvEEEEvNT_6ParamsE,"a",@progbits
	.sectionflags	@""
	.align	4
.nv.constant0._ZN7cutlass13device_kernelINS_4gemm6kernel13GemmUniversalIN4cute5tupleIJiiiiEEENS1_10collective13CollectiveMmaINS1_34MainloopSm90TmaGmmaWarpSpecializedILi14ENS5_IJNS4_1CILi2EEESB_NSA_ILi1EEEEEENS1_35KernelTmaWarpSpecializedCooperativeEEENS5_IJNSA_ILi128EEESG_NSA_ILi64EEEEEEaNS5_IJlSC_lEEEaSJ_NS4_8TiledMMAINS4_8MMA_AtomIJNS4_4SM904GMMA27MMA_64x128x32_S32S8S8_SS_TNEEEENS4_6LayoutINS5_IJSB_SC_SC_EEENS5_IJSC_NSA_ILi0EEESS_EEEEENS5_IJNS4_10UnderscoreESV_SV_EEEEENS4_23SM90_TMA_LOAD_MULTICASTENS4_14ComposedLayoutINS4_7SwizzleILi2ELi4ELi3EEENS4_18smem_ptr_flag_bitsILi8EEENSQ_INS5_IJNSA_ILi8EEESH_EEENS5_IJSH_SC_EEEEEEEvNS4_8identityESY_S18_vS19_EENS_8epilogue10collective6detail29Sm90TmaWarpSpecializedAdapterINS1C_15DefaultEpilogueIaSJ_SJ_NS1B_6thread17LinearCombinationIaLi1EiiLNS1G_9ScaleType4KindE0ELNS_15FloatRoundStyleE2EaEENS1_15EpilogueDefaultEEEEEvvEEEEvNT_6ParamsE:
	.zero		1664


//--------------------- SYMBOLS --------------------------

	.type		.nv.reservedSmem.offset0,@object
	.size		.nv.reservedSmem.offset0,0x4
	.type		__assertfail,@function
